	.target	sm_100a

	.elftype	@"ET_EXEC"


//--------------------- .note.nv.tkinfo           --------------------------
	.section	.note.nv.tkinfo,"",@"SHT_NOTE"
	.sectionflags	@"SHF_NOTE_NV_TKINFO"
	.tkinfo
        /*0018*/ 	.word	0x00000002
        /*0030*/ 	.string	""
        /*0030*/ 	.string	"ptxas"
        /*0030*/ 	.string	"Cuda compilation tools, release 13.0, V13.0.88"
        /*0030*/ 	.string	"Build cuda_13.0.r13.0/compiler.36424714_0"
        /*0030*/ 	.string	"-arch sm_100a -m 64 "



//--------------------- .note.nv.cuinfo           --------------------------
	.section	.note.nv.cuinfo,"",@"SHT_NOTE"
	.sectionflags	@"SHF_NOTE_NV_CUINFO"
        /*0018*/ 	.short	0x0002
        /*001a*/ 	.short	0x0064
        /*001c*/ 	.short	0x0082
	.zero		2


//--------------------- .nv.info                  --------------------------
	.section	.nv.info,"",@"SHT_CUDA_INFO"
	.align	4


	//----- nvinfo : EIATTR_REGCOUNT
	.align		4
        /*0000*/ 	.byte	0x04, 0x2f
        /*0002*/ 	.short	(.L_19 - .L_18)
	.align		4
.L_18:
        /*0004*/ 	.word	index@(_ZN7cutlass13device_kernelINS_4gemm6kernel13GemmUniversalIN4cute5tupleIJiiiiEEENS1_10collective13CollectiveMmaINS1_35MainloopSm100TmaUmmaWarpSpecializedILi8ELi2ELi4ENS5_IJNS4_1CILi1EEENSA_ILi8EEESB_EEEEENS5_IJNSA_ILi64EEENSA_ILi128EEENSA_ILi32EEEEEEfNS5_IJlSB_lEEEfSJ_NS4_8TiledMMAINS4_8MMA_AtomIJNS4_17SM100_MMA_TF32_SSINS_10tfloat32_tESN_fLi64ELi128ELNS4_4UMMA5MajorE0ELSP_0ELNSO_7ScaleInE0ELSQ_0EEEEEENS4_6LayoutINS5_IJSB_SB_SB_EEENS5_IJNSA_ILi0EEESV_SV_EEEEENS5_IJNS4_10UnderscoreESY_SY_EEEEENS4_23SM90_TMA_LOAD_MULTICASTENS4_14ComposedLayoutINS4_7SwizzleILi3ELi4ELi3EEENS4_18smem_ptr_flag_bitsILi32EEENST_INS5_IJSC_SH_EEENS5_IJSH_SB_EEEEEEEvNS4_8identityENS4_13SM90_TMA_LOADES1A_vS1B_EENS_8epilogue10collective18CollectiveEpilogueINS1E_23Sm100TmaWarpSpecializedILi4ELi2ELi16ELb1ELb0EEEJSI_NS5_IJNST_ISF_SB_EENST_ISH_SB_EEEEEfSJ_fSJ_NS1E_6fusion15FusionCallbacksIS1I_NS1M_17LinearCombinationIffffLNS_15FloatRoundStyleE2EEESI_S1L_JEEENS4_5SM1004TMEM4LOAD26SM100_TMEM_LOAD_16dp128b8xES1C_S1A_NS4_17SM75_U32x4_LDSM_NENS4_14SM90_TMA_STOREES1A_NS4_17SM90_U32x4_STSM_NENS4_39AutoVectorizingCopyWithAssumedAlignmentILi128EEEEEEvvEEEEvNT_6ParamsE)
        /*0008*/ 	.word	0x00000050


	//----- nvinfo : EIATTR_FRAME_SIZE
	.align		4
.L_19:
        /*000c*/ 	.byte	0x04, 0x11
        /*000e*/ 	.short	(.L_21 - .L_20)
	.align		4
.L_20:
        /*0010*/ 	.word	index@($__internal_2_$__cuda_sm10x_tcgen05_guardrail_trap_unallocated_columns_being_dealloced)
        /*0014*/ 	.word	0x00000000


	//----- nvinfo : EIATTR_FRAME_SIZE
	.align		4
.L_21:
        /*0018*/ 	.byte	0x04, 0x11
        /*001a*/ 	.short	(.L_23 - .L_22)
	.align		4
.L_22:
        /*001c*/ 	.word	index@($__internal_1_$__cuda_sm10x_tcgen05_guardrail_trap_phase_invalid_during_alloc)
        /*0020*/ 	.word	0x00000000


	//----- nvinfo : EIATTR_FRAME_SIZE
	.align		4
.L_23:
        /*0024*/ 	.byte	0x04, 0x11
        /*0026*/ 	.short	(.L_25 - .L_24)
	.align		4
.L_24:
        /*0028*/ 	.word	index@($__internal_0_$__cuda_sm10x_tcgen05_guardrail_trap_col_being_dealloced_not_returned_by_alloc)
        /*002c*/ 	.word	0x00000000


	//----- nvinfo : EIATTR_FRAME_SIZE
	.align		4
.L_25:
        /*0030*/ 	.byte	0x04, 0x11
        /*0032*/ 	.short	(.L_27 - .L_26)
	.align		4
.L_26:
        /*0034*/ 	.word	index@(_ZN7cutlass13device_kernelINS_4gemm6kernel13GemmUniversalIN4cute5tupleIJiiiiEEENS1_10collective13CollectiveMmaINS1_35MainloopSm100TmaUmmaWarpSpecializedILi8ELi2ELi4ENS5_IJNS4_1CILi1EEENSA_ILi8EEESB_EEEEENS5_IJNSA_ILi64EEENSA_ILi128EEENSA_ILi32EEEEEEfNS5_IJlSB_lEEEfSJ_NS4_8TiledMMAINS4_8MMA_AtomIJNS4_17SM100_MMA_TF32_SSINS_10tfloat32_tESN_fLi64ELi128ELNS4_4UMMA5MajorE0ELSP_0ELNSO_7ScaleInE0ELSQ_0EEEEEENS4_6LayoutINS5_IJSB_SB_SB_EEENS5_IJNSA_ILi0EEESV_SV_EEEEENS5_IJNS4_10UnderscoreESY_SY_EEEEENS4_23SM90_TMA_LOAD_MULTICASTENS4_14ComposedLayoutINS4_7SwizzleILi3ELi4ELi3EEENS4_18smem_ptr_flag_bitsILi32EEENST_INS5_IJSC_SH_EEENS5_IJSH_SB_EEEEEEEvNS4_8identityENS4_13SM90_TMA_LOADES1A_vS1B_EENS_8epilogue10collective18CollectiveEpilogueINS1E_23Sm100TmaWarpSpecializedILi4ELi2ELi16ELb1ELb0EEEJSI_NS5_IJNST_ISF_SB_EENST_ISH_SB_EEEEEfSJ_fSJ_NS1E_6fusion15FusionCallbacksIS1I_NS1M_17LinearCombinationIffffLNS_15FloatRoundStyleE2EEESI_S1L_JEEENS4_5SM1004TMEM4LOAD26SM100_TMEM_LOAD_16dp128b8xES1C_S1A_NS4_17SM75_U32x4_LDSM_NENS4_14SM90_TMA_STOREES1A_NS4_17SM90_U32x4_STSM_NENS4_39AutoVectorizingCopyWithAssumedAlignmentILi128EEEEEEvvEEEEvNT_6ParamsE)
        /*0038*/ 	.word	0x00000000


	//----- nvinfo : EIATTR_MIN_STACK_SIZE
	.align		4
.L_27:
        /*003c*/ 	.byte	0x04, 0x12
        /*003e*/ 	.short	(.L_29 - .L_28)
	.align		4
.L_28:
        /*0040*/ 	.word	index@(_ZN7cutlass13device_kernelINS_4gemm6kernel13GemmUniversalIN4cute5tupleIJiiiiEEENS1_10collective13CollectiveMmaINS1_35MainloopSm100TmaUmmaWarpSpecializedILi8ELi2ELi4ENS5_IJNS4_1CILi1EEENSA_ILi8EEESB_EEEEENS5_IJNSA_ILi64EEENSA_ILi128EEENSA_ILi32EEEEEEfNS5_IJlSB_lEEEfSJ_NS4_8TiledMMAINS4_8MMA_AtomIJNS4_17SM100_MMA_TF32_SSINS_10tfloat32_tESN_fLi64ELi128ELNS4_4UMMA5MajorE0ELSP_0ELNSO_7ScaleInE0ELSQ_0EEEEEENS4_6LayoutINS5_IJSB_SB_SB_EEENS5_IJNSA_ILi0EEESV_SV_EEEEENS5_IJNS4_10UnderscoreESY_SY_EEEEENS4_23SM90_TMA_LOAD_MULTICASTENS4_14ComposedLayoutINS4_7SwizzleILi3ELi4ELi3EEENS4_18smem_ptr_flag_bitsILi32EEENST_INS5_IJSC_SH_EEENS5_IJSH_SB_EEEEEEEvNS4_8identityENS4_13SM90_TMA_LOADES1A_vS1B_EENS_8epilogue10collective18CollectiveEpilogueINS1E_23Sm100TmaWarpSpecializedILi4ELi2ELi16ELb1ELb0EEEJSI_NS5_IJNST_ISF_SB_EENST_ISH_SB_EEEEEfSJ_fSJ_NS1E_6fusion15FusionCallbacksIS1I_NS1M_17LinearCombinationIffffLNS_15FloatRoundStyleE2EEESI_S1L_JEEENS4_5SM1004TMEM4LOAD26SM100_TMEM_LOAD_16dp128b8xES1C_S1A_NS4_17SM75_U32x4_LDSM_NENS4_14SM90_TMA_STOREES1A_NS4_17SM90_U32x4_STSM_NENS4_39AutoVectorizingCopyWithAssumedAlignmentILi128EEEEEEvvEEEEvNT_6ParamsE)
        /*0044*/ 	.word	0x00000000
.L_29:


//--------------------- .nv.compat                --------------------------
	.section	.nv.compat,"",@"SHT_CUDA_COMPAT_INFO"
	.align	4
        /*0000*/ 	.byte	0x02, 0x09, 0x01, 0x00, 0x02, 0x02, 0x02, 0x00, 0x02, 0x05, 0x05, 0x00, 0x03, 0x07, 0x01, 0x01
        /*0010*/ 	.byte	0x02, 0x03, 0x01, 0x00, 0x02, 0x06, 0x01, 0x00, 0x04, 0x0b, 0x08, 0x00, 0x09, 0x00, 0x00, 0x00
        /*0020*/ 	.byte	0x00, 0x00, 0x00, 0x00


//--------------------- .nv.info._ZN7cutlass13device_kernelINS_4gemm6kernel13GemmUniversalIN4cute5tupleIJiiiiEEENS1_10collective13CollectiveMmaINS1_35MainloopSm100TmaUmmaWarpSpecializedILi8ELi2ELi4ENS5_IJNS4_1CILi1EEENSA_ILi8EEESB_EEEEENS5_IJNSA_ILi64EEENSA_ILi128EEENSA_ILi32EEEEEEfNS5_IJlSB_lEEEfSJ_NS4_8TiledMMAINS4_8MMA_AtomIJNS4_17SM100_MMA_TF32_SSINS_10tfloat32_tESN_fLi64ELi128ELNS4_4UMMA5MajorE0ELSP_0ELNSO_7ScaleInE0ELSQ_0EEEEEENS4_6LayoutINS5_IJSB_SB_SB_EEENS5_IJNSA_ILi0EEESV_SV_EEEEENS5_IJNS4_10UnderscoreESY_SY_EEEEENS4_23SM90_TMA_LOAD_MULTICASTENS4_14ComposedLayoutINS4_7SwizzleILi3ELi4ELi3EEENS4_18smem_ptr_flag_bitsILi32EEENST_INS5_IJSC_SH_EEENS5_IJSH_SB_EEEEEEEvNS4_8identityENS4_13SM90_TMA_LOADES1A_vS1B_EENS_8epilogue10collective18CollectiveEpilogueINS1E_23Sm100TmaWarpSpecializedILi4ELi2ELi16ELb1ELb0EEEJSI_NS5_IJNST_ISF_SB_EENST_ISH_SB_EEEEEfSJ_fSJ_NS1E_6fusion15FusionCallbacksIS1I_NS1M_17LinearCombinationIffffLNS_15FloatRoundStyleE2EEESI_S1L_JEEENS4_5SM1004TMEM4LOAD26SM100_TMEM_LOAD_16dp128b8xES1C_S1A_NS4_17SM75_U32x4_LDSM_NENS4_14SM90_TMA_STOREES1A_NS4_17SM90_U32x4_STSM_NENS4_39AutoVectorizingCopyWithAssumedAlignmentILi128EEEEEEvvEEEEvNT_6ParamsE --------------------------
	.section	.nv.info._ZN7cutlass13device_kernelINS_4gemm6kernel13GemmUniversalIN4cute5tupleIJiiiiEEENS1_10collective13CollectiveMmaINS1_35MainloopSm100TmaUmmaWarpSpecializedILi8ELi2ELi4ENS5_IJNS4_1CILi1EEENSA_ILi8EEESB_EEEEENS5_IJNSA_ILi64EEENSA_ILi128EEENSA_ILi32EEEEEEfNS5_IJlSB_lEEEfSJ_NS4_8TiledMMAINS4_8MMA_AtomIJNS4_17SM100_MMA_TF32_SSINS_10tfloat32_tESN_fLi64ELi128ELNS4_4UMMA5MajorE0ELSP_0ELNSO_7ScaleInE0ELSQ_0EEEEEENS4_6LayoutINS5_IJSB_SB_SB_EEENS5_IJNSA_ILi0EEESV_SV_EEEEENS5_IJNS4_10UnderscoreESY_SY_EEEEENS4_23SM90_TMA_LOAD_MULTICASTENS4_14ComposedLayoutINS4_7SwizzleILi3ELi4ELi3EEENS4_18smem_ptr_flag_bitsILi32EEENST_INS5_IJSC_SH_EEENS5_IJSH_SB_EEEEEEEvNS4_8identityENS4_13SM90_TMA_LOADES1A_vS1B_EENS_8epilogue10collective18CollectiveEpilogueINS1E_23Sm100TmaWarpSpecializedILi4ELi2ELi16ELb1ELb0EEEJSI_NS5_IJNST_ISF_SB_EENST_ISH_SB_EEEEEfSJ_fSJ_NS1E_6fusion15FusionCallbacksIS1I_NS1M_17LinearCombinationIffffLNS_15FloatRoundStyleE2EEESI_S1L_JEEENS4_5SM1004TMEM4LOAD26SM100_TMEM_LOAD_16dp128b8xES1C_S1A_NS4_17SM75_U32x4_LDSM_NENS4_14SM90_TMA_STOREES1A_NS4_17SM90_U32x4_STSM_NENS4_39AutoVectorizingCopyWithAssumedAlignmentILi128EEEEEEvvEEEEvNT_6ParamsE,"",@"SHT_CUDA_INFO"
	.sectionflags	@""
	.align	4


	//----- nvinfo : EIATTR_CUDA_API_VERSION
	.align		4
        /*0000*/ 	.byte	0x04, 0x37
        /*0002*/ 	.short	(.L_31 - .L_30)
.L_30:
        /*0004*/ 	.word	0x00000082


	//----- nvinfo : EIATTR_KPARAM_INFO
	.align		4
.L_31:
        /*0008*/ 	.byte	0x04, 0x17
        /*000a*/ 	.short	(.L_33 - .L_32)
.L_32:
        /*000c*/ 	.word	0x00000000
        /*0010*/ 	.short	0x0000
        /*0012*/ 	.short	0x0000
        /*0014*/ 	.byte	0x00, 0xf0, 0x01, 0x20


	//----- nvinfo : EIATTR_AT_ENTRY_FRAGMENTS
	.align		4
.L_33:
        /*0018*/ 	.byte	0x04, 0x4f
        /*001a*/ 	.short	(.L_35 - .L_34)


	//   ....[0]....
.L_34:
        /*001c*/ 	.word	0x00000006


	//----- nvinfo : EIATTR_RESERVED_SMEM_USED
	.align		4
.L_35:
        /*0020*/ 	.byte	0x01, 0x41
	.zero		2


	//----- nvinfo : EIATTR_SPARSE_MMA_MASK
	.align		4
        /*0024*/ 	.byte	0x03, 0x50
        /*0026*/ 	.short	0x0000


	//----- nvinfo : EIATTR_TCGEN05_1CTA_USED
	.align		4
        /*0028*/ 	.byte	0x01, 0x51
	.zero		2


	//----- nvinfo : EIATTR_MAXREG_COUNT
	.align		4
        /*002c*/ 	.byte	0x03, 0x1b
        /*002e*/ 	.short	0x00ff


	//----- nvinfo : EIATTR_NUM_BARRIERS
	.align		4
        /*0030*/ 	.byte	0x02, 0x4c
        /*0032*/ 	.byte	0x07
	.zero		1


	//----- nvinfo : EIATTR_EXTERNS
	.align		4
        /*0034*/ 	.byte	0x04, 0x0f
        /*0036*/ 	.short	(.L_37 - .L_36)


	//   ....[0]....
	.align		4
.L_36:
        /*0038*/ 	.word	index@(__assertfail)


	//----- nvinfo : EIATTR_MERCURY_ISA_VERSION
	.align		4
.L_37:
        /*003c*/ 	.byte	0x03, 0x5f
        /*003e*/ 	.short	0x0101


	//----- nvinfo : EIATTR_INT_WARP_WIDE_INSTR_OFFSETS
	.align		4
        /*0040*/ 	.byte	0x04, 0x31
        /*0042*/ 	.short	(.L_39 - .L_38)


	//   ....[0]....
.L_38:
        /*0044*/ 	.word	0x00004180


	//   ....[1]....
        /*0048*/ 	.word	0x000041b0


	//   ....[2]....
        /*004c*/ 	.word	0x000041d0


	//   ....[3]....
        /*0050*/ 	.word	0x00004d50


	//   ....[4]....
        /*0054*/ 	.word	0x00004dc0


	//   ....[5]....
        /*0058*/ 	.word	0x00004e90


	//   ....[6]....
        /*005c*/ 	.word	0x00004f10


	//   ....[7]....
        /*0060*/ 	.word	0x00005000


	//   ....[8]....
        /*0064*/ 	.word	0x00005080


	//   ....[9]....
        /*0068*/ 	.word	0x00005160


	//   ....[10]....
        /*006c*/ 	.word	0x00005210


	//----- nvinfo : EIATTR_COOP_GROUP_MASK_REGIDS
	.align		4
.L_39:
        /*0070*/ 	.byte	0x04, 0x29
        /*0072*/ 	.short	(.L_41 - .L_40)


	//   ....[0]....
.L_40:
        /*0074*/ 	.word	0xffffffff


	//   ....[1]....
        /*0078*/ 	.word	0xffffffff


	//   ....[2]....
        /*007c*/ 	.word	0xffffffff


	//   ....[3]....
        /*0080*/ 	.word	0xffffffff


	//   ....[4]....
        /*0084*/ 	.word	0xffffffff


	//   ....[5]....
        /*0088*/ 	.word	0xffffffff


	//   ....[6]....
        /*008c*/ 	.word	0xffffffff


	//   ....[7]....
        /*0090*/ 	.word	0xffffffff


	//   ....[8]....
        /*0094*/ 	.word	0xffffffff


	//   ....[9]....
        /*0098*/ 	.word	0xffffffff


	//   ....[10]....
        /*009c*/ 	.word	0xffffffff


	//   ....[11]....
        /*00a0*/ 	.word	0xffffffff


	//   ....[12]....
        /*00a4*/ 	.word	0xffffffff


	//   ....[13]....
        /*00a8*/ 	.word	0xffffffff


	//----- nvinfo : EIATTR_COOP_GROUP_INSTR_OFFSETS
	.align		4
.L_41:
        /*00ac*/ 	.byte	0x04, 0x28
        /*00ae*/ 	.short	(.L_43 - .L_42)


	//   ....[0]....
.L_42:
        /*00b0*/ 	.word	0x00000080


	//   ....[1]....
        /*00b4*/ 	.word	0x000004f0


	//   ....[2]....
        /*00b8*/ 	.word	0x00000750


	//   ....[3]....
        /*00bc*/ 	.word	0x000008f0


	//   ....[4]....
        /*00c0*/ 	.word	0x000009f0


	//   ....[5]....
        /*00c4*/ 	.word	0x00000b60


	//   ....[6]....
        /*00c8*/ 	.word	0x00000d00


	//   ....[7]....
        /*00cc*/ 	.word	0x00000eb0


	//   ....[8]....
        /*00d0*/ 	.word	0x00002240


	//   ....[9]....
        /*00d4*/ 	.word	0x00003370


	//   ....[10]....
        /*00d8*/ 	.word	0x00003580


	//   ....[11]....
        /*00dc*/ 	.word	0x000035b0


	//   ....[12]....
        /*00e0*/ 	.word	0x00004060


	//   ....[13]....
        /*00e4*/ 	.word	0x00004290


	//----- nvinfo : EIATTR_VRC_CTA_INIT_COUNT
	.align		4
.L_43:
        /*00e8*/ 	.byte	0x02, 0x4a
        /*00ea*/ 	.byte	0x80
	.zero		1


	//----- nvinfo : EIATTR_SYSCALL_OFFSETS
	.align		4
        /*00ec*/ 	.byte	0x04, 0x46
        /*00ee*/ 	.short	(.L_45 - .L_44)


	//   ....[0]....
.L_44:
        /*00f0*/ 	.word	0x00005eb0


	//   ....[1]....
        /*00f4*/ 	.word	0x00005fa0


	//   ....[2]....
        /*00f8*/ 	.word	0x00006810


	//   ....[3]....
        /*00fc*/ 	.word	0x00006fd0


	//   ....[4]....
        /*0100*/ 	.word	0x00007740


	//   ....[5]....
        /*0104*/ 	.word	0x00007ea0


	//----- nvinfo : EIATTR_MBARRIER_INSTR_OFFSETS
	.align		4
.L_45:
        /*0108*/ 	.byte	0x04, 0x39
        /*010a*/ 	.short	(.L_47 - .L_46)


	//   ....[0]....
.L_46:
        /*010c*/ 	.word	0x00000630
        /*0110*/ 	.word	0x000000ff
        /*0114*/ 	.word	0x00000000
        /*0118*/ 	.short	0x0100
        /*011a*/ 	.byte	0x04
	.zero		1


	//   ....[1]....
        /*011c*/ 	.word	0x00000640
        /*0120*/ 	.word	0x000000ff
        /*0124*/ 	.word	0x00000040
        /*0128*/ 	.short	0x0100
        /*012a*/ 	.byte	0x04
	.zero		1


	//   ....[2]....
        /*012c*/ 	.word	0x00000650
        /*0130*/ 	.word	0x000000ff
        /*0134*/ 	.word	0x00000008
        /*0138*/ 	.short	0x0100
        /*013a*/ 	.byte	0x04
	.zero		1


	//   ....[3]....
        /*013c*/ 	.word	0x00000660
        /*0140*/ 	.word	0x000000ff
        /*0144*/ 	.word	0x00000048
        /*0148*/ 	.short	0x0100
        /*014a*/ 	.byte	0x04
	.zero		1


	//   ....[4]....
        /*014c*/ 	.word	0x00000670
        /*0150*/ 	.word	0x000000ff
        /*0154*/ 	.word	0x00000010
        /*0158*/ 	.short	0x0100
        /*015a*/ 	.byte	0x04
	.zero		1


	//   ....[5]....
        /*015c*/ 	.word	0x00000680
        /*0160*/ 	.word	0x000000ff
        /*0164*/ 	.word	0x00000050
        /*0168*/ 	.short	0x0100
        /*016a*/ 	.byte	0x04
	.zero		1


	//   ....[6]....
        /*016c*/ 	.word	0x00000690
        /*0170*/ 	.word	0x000000ff
        /*0174*/ 	.word	0x00000018
        /*0178*/ 	.short	0x0100
        /*017a*/ 	.byte	0x04
	.zero		1


	//   ....[7]....
        /*017c*/ 	.word	0x000006a0
        /*0180*/ 	.word	0x000000ff
        /*0184*/ 	.word	0x00000058
        /*0188*/ 	.short	0x0100
        /*018a*/ 	.byte	0x04
	.zero		1


	//   ....[8]....
        /*018c*/ 	.word	0x000006b0
        /*0190*/ 	.word	0x000000ff
        /*0194*/ 	.word	0x00000020
        /*0198*/ 	.short	0x0100
        /*019a*/ 	.byte	0x04
	.zero		1


	//   ....[9]....
        /*019c*/ 	.word	0x000006c0
        /*01a0*/ 	.word	0x000000ff
        /*01a4*/ 	.word	0x00000060
        /*01a8*/ 	.short	0x0100
        /*01aa*/ 	.byte	0x04
	.zero		1


	//   ....[10]....
        /*01ac*/ 	.word	0x000006d0
        /*01b0*/ 	.word	0x000000ff
        /*01b4*/ 	.word	0x00000028
        /*01b8*/ 	.short	0x0100
        /*01ba*/ 	.byte	0x04
	.zero		1


	//   ....[11]....
        /*01bc*/ 	.word	0x000006e0
        /*01c0*/ 	.word	0x000000ff
        /*01c4*/ 	.word	0x00000068
        /*01c8*/ 	.short	0x0100
        /*01ca*/ 	.byte	0x04
	.zero		1


	//   ....[12]....
        /*01cc*/ 	.word	0x000006f0
        /*01d0*/ 	.word	0x000000ff
        /*01d4*/ 	.word	0x00000030
        /*01d8*/ 	.short	0x0100
        /*01da*/ 	.byte	0x04
	.zero		1


	//   ....[13]....
        /*01dc*/ 	.word	0x00000700
        /*01e0*/ 	.word	0x000000ff
        /*01e4*/ 	.word	0x00000070
        /*01e8*/ 	.short	0x0100
        /*01ea*/ 	.byte	0x04
	.zero		1


	//   ....[14]....
        /*01ec*/ 	.word	0x00000710
        /*01f0*/ 	.word	0x000000ff
        /*01f4*/ 	.word	0x00000038
        /*01f8*/ 	.short	0x0100
        /*01fa*/ 	.byte	0x04
	.zero		1


	//   ....[15]....
        /*01fc*/ 	.word	0x00000720
        /*0200*/ 	.word	0x000000ff
        /*0204*/ 	.word	0x00000078
        /*0208*/ 	.short	0x0100
        /*020a*/ 	.byte	0x04
	.zero		1


	//   ....[16]....
        /*020c*/ 	.word	0x00000860
        /*0210*/ 	.word	0x000000ff
        /*0214*/ 	.word	0x00000080
        /*0218*/ 	.short	0x0100
        /*021a*/ 	.byte	0x04
	.zero		1


	//   ....[17]....
        /*021c*/ 	.word	0x00000870
        /*0220*/ 	.word	0x000000ff
        /*0224*/ 	.word	0x000000a0
        /*0228*/ 	.short	0x0100
        /*022a*/ 	.byte	0x04
	.zero		1


	//   ....[18]....
        /*022c*/ 	.word	0x00000880
        /*0230*/ 	.word	0x000000ff
        /*0234*/ 	.word	0x00000088
        /*0238*/ 	.short	0x0100
        /*023a*/ 	.byte	0x04
	.zero		1


	//   ....[19]....
        /*023c*/ 	.word	0x00000890
        /*0240*/ 	.word	0x000000ff
        /*0244*/ 	.word	0x000000a8
        /*0248*/ 	.short	0x0100
        /*024a*/ 	.byte	0x04
	.zero		1


	//   ....[20]....
        /*024c*/ 	.word	0x000008a0
        /*0250*/ 	.word	0x000000ff
        /*0254*/ 	.word	0x00000090
        /*0258*/ 	.short	0x0100
        /*025a*/ 	.byte	0x04
	.zero		1


	//   ....[21]....
        /*025c*/ 	.word	0x000008b0
        /*0260*/ 	.word	0x000000ff
        /*0264*/ 	.word	0x000000b0
        /*0268*/ 	.short	0x0100
        /*026a*/ 	.byte	0x04
	.zero		1


	//   ....[22]....
        /*026c*/ 	.word	0x000008c0
        /*0270*/ 	.word	0x000000ff
        /*0274*/ 	.word	0x00000098
        /*0278*/ 	.short	0x0100
        /*027a*/ 	.byte	0x04
	.zero		1


	//   ....[23]....
        /*027c*/ 	.word	0x000008d0
        /*0280*/ 	.word	0x000000ff
        /*0284*/ 	.word	0x000000b8
        /*0288*/ 	.short	0x0100
        /*028a*/ 	.byte	0x04
	.zero		1


	//   ....[24]....
        /*028c*/ 	.word	0x000009c0
        /*0290*/ 	.word	0x000000ff
        /*0294*/ 	.word	0x000000c0
        /*0298*/ 	.short	0x0100
        /*029a*/ 	.byte	0x06
	.zero		1


	//   ....[25]....
        /*029c*/ 	.word	0x000009d0
        /*02a0*/ 	.word	0x000000ff
        /*02a4*/ 	.word	0x000000c8
        /*02a8*/ 	.short	0x0100
        /*02aa*/ 	.byte	0x06
	.zero		1


	//   ....[26]....
        /*02ac*/ 	.word	0x00000b10
        /*02b0*/ 	.word	0x000000ff
        /*02b4*/ 	.word	0x000000d0
        /*02b8*/ 	.short	0x0100
        /*02ba*/ 	.byte	0x06
	.zero		1


	//   ....[27]....
        /*02bc*/ 	.word	0x00000b20
        /*02c0*/ 	.word	0x000000ff
        /*02c4*/ 	.word	0x000000e0
        /*02c8*/ 	.short	0x0100
        /*02ca*/ 	.byte	0x06
	.zero		1


	//   ....[28]....
        /*02cc*/ 	.word	0x00000b30
        /*02d0*/ 	.word	0x000000ff
        /*02d4*/ 	.word	0x000000d8
        /*02d8*/ 	.short	0x0100
        /*02da*/ 	.byte	0x06
	.zero		1


	//   ....[29]....
        /*02dc*/ 	.word	0x00000b40
        /*02e0*/ 	.word	0x000000ff
        /*02e4*/ 	.word	0x000000e8
        /*02e8*/ 	.short	0x0100
        /*02ea*/ 	.byte	0x06
	.zero		1


	//   ....[30]....
        /*02ec*/ 	.word	0x00000c70
        /*02f0*/ 	.word	0x000000ff
        /*02f4*/ 	.word	0x000000f0
        /*02f8*/ 	.short	0x0100
        /*02fa*/ 	.byte	0x04
	.zero		1


	//   ....[31]....
        /*02fc*/ 	.word	0x00000c80
        /*0300*/ 	.word	0x000000ff
        /*0304*/ 	.word	0x00000110
        /*0308*/ 	.short	0x0100
        /*030a*/ 	.byte	0x04
	.zero		1


	//   ....[32]....
        /*030c*/ 	.word	0x00000c90
        /*0310*/ 	.word	0x000000ff
        /*0314*/ 	.word	0x000000f8
        /*0318*/ 	.short	0x0100
        /*031a*/ 	.byte	0x04
	.zero		1


	//   ....[33]....
        /*031c*/ 	.word	0x00000ca0
        /*0320*/ 	.word	0x000000ff
        /*0324*/ 	.word	0x00000118
        /*0328*/ 	.short	0x0100
        /*032a*/ 	.byte	0x04
	.zero		1


	//   ....[34]....
        /*032c*/ 	.word	0x00000cb0
        /*0330*/ 	.word	0x000000ff
        /*0334*/ 	.word	0x00000100
        /*0338*/ 	.short	0x0100
        /*033a*/ 	.byte	0x04
	.zero		1


	//   ....[35]....
        /*033c*/ 	.word	0x00000cc0
        /*0340*/ 	.word	0x000000ff
        /*0344*/ 	.word	0x00000120
        /*0348*/ 	.short	0x0100
        /*034a*/ 	.byte	0x04
	.zero		1


	//   ....[36]....
        /*034c*/ 	.word	0x00000cd0
        /*0350*/ 	.word	0x000000ff
        /*0354*/ 	.word	0x00000108
        /*0358*/ 	.short	0x0100
        /*035a*/ 	.byte	0x04
	.zero		1


	//   ....[37]....
        /*035c*/ 	.word	0x00000ce0
        /*0360*/ 	.word	0x000000ff
        /*0364*/ 	.word	0x00000128
        /*0368*/ 	.short	0x0100
        /*036a*/ 	.byte	0x04
	.zero		1


	//   ....[38]....
        /*036c*/ 	.word	0x00000dd0
        /*0370*/ 	.word	0x000000ff
        /*0374*/ 	.word	0x00000130
        /*0378*/ 	.short	0x0100
        /*037a*/ 	.byte	0x04
	.zero		1


	//   ....[39]....
        /*037c*/ 	.word	0x00000de0
        /*0380*/ 	.word	0x000000ff
        /*0384*/ 	.word	0x00000140
        /*0388*/ 	.short	0x0100
        /*038a*/ 	.byte	0x04
	.zero		1


	//   ....[40]....
        /*038c*/ 	.word	0x00000df0
        /*0390*/ 	.word	0x000000ff
        /*0394*/ 	.word	0x00000138
        /*0398*/ 	.short	0x0100
        /*039a*/ 	.byte	0x04
	.zero		1


	//   ....[41]....
        /*039c*/ 	.word	0x00000e00
        /*03a0*/ 	.word	0x000000ff
        /*03a4*/ 	.word	0x00000148
        /*03a8*/ 	.short	0x0100
        /*03aa*/ 	.byte	0x04
	.zero		1


	//   ....[42]....
        /*03ac*/ 	.word	0x00001ae0
        /*03b0*/ 	.word	0x00000000
        /*03b4*/ 	.word	0x00000140
        /*03b8*/ 	.short	0x010a
        /*03ba*/ 	.byte	0xff
	.zero		1


	//   ....[43]....
        /*03bc*/ 	.word	0x00001b10
        /*03c0*/ 	.word	0x00000000
        /*03c4*/ 	.word	0x00000130
        /*03c8*/ 	.short	0x0101
        /*03ca*/ 	.byte	0xff
	.zero		1


	//   ....[44]....
        /*03cc*/ 	.word	0x00001bc0
        /*03d0*/ 	.word	0x000000ff
        /*03d4*/ 	.word	0x00000040
        /*03d8*/ 	.short	0x010a
        /*03da*/ 	.byte	0x04
	.zero		1


	//   ....[45]....
        /*03dc*/ 	.word	0x00001c40
        /*03e0*/ 	.word	0x000000ff
        /*03e4*/ 	.word	0x00000040
        /*03e8*/ 	.short	0x010a
        /*03ea*/ 	.byte	0x21
	.zero		1


	//   ....[46]....
        /*03ec*/ 	.word	0x00001dd0
        /*03f0*/ 	.word	0x000000ff
        /*03f4*/ 	.word	0x00000040
        /*03f8*/ 	.short	0x010a
        /*03fa*/ 	.byte	0x08
	.zero		1


	//   ....[47]....
        /*03fc*/ 	.word	0x00001f00
        /*0400*/ 	.word	0x000000ff
        /*0404*/ 	.word	0x000000c8
        /*0408*/ 	.short	0x0101
        /*040a*/ 	.byte	0x07
	.zero		1


	//   ....[48]....
        /*040c*/ 	.word	0x00001f20
        /*0410*/ 	.word	0x000000ff
        /*0414*/ 	.word	0x00000040
        /*0418*/ 	.short	0x010a
        /*041a*/ 	.byte	0x04
	.zero		1


	//   ....[49]....
        /*041c*/ 	.word	0x00001fa0
        /*0420*/ 	.word	0x000000ff
        /*0424*/ 	.word	0x00000040
        /*0428*/ 	.short	0x010a
        /*042a*/ 	.byte	0x11
	.zero		1


	//   ....[50]....
        /*042c*/ 	.word	0x00002130
        /*0430*/ 	.word	0x000000ff
        /*0434*/ 	.word	0x00000040
        /*0438*/ 	.short	0x010a
        /*043a*/ 	.byte	0x06
	.zero		1


	//   ....[51]....
        /*043c*/ 	.word	0x00002270
        /*0440*/ 	.word	0x00000003
        /*0444*/ 	.word	0x000000d0
        /*0448*/ 	.short	0x010a
        /*044a*/ 	.byte	0xff
	.zero		1


	//   ....[52]....
        /*044c*/ 	.word	0x000023c0
        /*0450*/ 	.word	0x00000000
        /*0454*/ 	.word	0x00000000
        /*0458*/ 	.short	0x0101
        /*045a*/ 	.byte	0xff
	.zero		1


	//   ....[53]....
        /*045c*/ 	.word	0x00002980
        /*0460*/ 	.word	0x000000ff
        /*0464*/ 	.word	0x00000000
        /*0468*/ 	.short	0x010a
        /*046a*/ 	.byte	0x04
	.zero		1


	//   ....[54]....
        /*046c*/ 	.word	0x00002a10
        /*0470*/ 	.word	0x000000ff
        /*0474*/ 	.word	0x00000000
        /*0478*/ 	.short	0x010a
        /*047a*/ 	.byte	0x05
	.zero		1


	//   ....[55]....
        /*047c*/ 	.word	0x00002aa0
        /*0480*/ 	.word	0x000000ff
        /*0484*/ 	.word	0x00000000
        /*0488*/ 	.short	0x010a
        /*048a*/ 	.byte	0x05
	.zero		1


	//   ....[56]....
        /*048c*/ 	.word	0x00002b30
        /*0490*/ 	.word	0x000000ff
        /*0494*/ 	.word	0x00000000
        /*0498*/ 	.short	0x010a
        /*049a*/ 	.byte	0x05
	.zero		1


	//   ....[57]....
        /*049c*/ 	.word	0x00002bc0
        /*04a0*/ 	.word	0x000000ff
        /*04a4*/ 	.word	0x00000000
        /*04a8*/ 	.short	0x010a
        /*04aa*/ 	.byte	0x05
	.zero		1


	//   ....[58]....
        /*04ac*/ 	.word	0x00002c50
        /*04b0*/ 	.word	0x000000ff
        /*04b4*/ 	.word	0x00000000
        /*04b8*/ 	.short	0x010a
        /*04ba*/ 	.byte	0x05
	.zero		1


	//   ....[59]....
        /*04bc*/ 	.word	0x00002ce0
        /*04c0*/ 	.word	0x000000ff
        /*04c4*/ 	.word	0x00000000
        /*04c8*/ 	.short	0x010a
        /*04ca*/ 	.byte	0x05
	.zero		1


	//   ....[60]....
        /*04cc*/ 	.word	0x00002d80
        /*04d0*/ 	.word	0x00000000
        /*04d4*/ 	.word	0x00000000
        /*04d8*/ 	.short	0x010a
        /*04da*/ 	.byte	0xff
	.zero		1


	//   ....[61]....
        /*04dc*/ 	.word	0x00002ec0
        /*04e0*/ 	.word	0x00000002
        /*04e4*/ 	.word	0x00000130
        /*04e8*/ 	.short	0x010a
        /*04ea*/ 	.byte	0xff
	.zero		1


	//   ....[62]....
        /*04ec*/ 	.word	0x00002f30
        /*04f0*/ 	.word	0x00000002
        /*04f4*/ 	.word	0x00000000
        /*04f8*/ 	.short	0x0101
        /*04fa*/ 	.byte	0xff
	.zero		1


	//   ....[63]....
        /*04fc*/ 	.word	0x00002f50
        /*0500*/ 	.word	0x000000ff
        /*0504*/ 	.word	0x000000e0
        /*0508*/ 	.short	0x010a
        /*050a*/ 	.byte	0x04
	.zero		1


	//   ....[64]....
        /*050c*/ 	.word	0x00003070
        /*0510*/ 	.word	0x00000002
        /*0514*/ 	.word	0x000000d0
        /*0518*/ 	.short	0x010a
        /*051a*/ 	.byte	0xff
	.zero		1


	//   ....[65]....
        /*051c*/ 	.word	0x00003170
        /*0520*/ 	.word	0x00000002
        /*0524*/ 	.word	0x00000000
        /*0528*/ 	.short	0x0101
        /*052a*/ 	.byte	0xff
	.zero		1


	//   ....[66]....
        /*052c*/ 	.word	0x00003200
        /*0530*/ 	.word	0x000000ff
        /*0534*/ 	.word	0x000000e0
        /*0538*/ 	.short	0x0106
        /*053a*/ 	.byte	0x04
	.zero		1


	//   ....[67]....
        /*053c*/ 	.word	0x00003220
        /*0540*/ 	.word	0x000000ff
        /*0544*/ 	.word	0x000000e0
        /*0548*/ 	.short	0x010a
        /*054a*/ 	.byte	0x04
	.zero		1


	//   ....[68]....
        /*054c*/ 	.word	0x000032b0
        /*0550*/ 	.word	0x000000ff
        /*0554*/ 	.word	0x000000e0
        /*0558*/ 	.short	0x0106
        /*055a*/ 	.byte	0x07
	.zero		1


	//   ....[69]....
        /*055c*/ 	.word	0x000032f0
        /*0560*/ 	.word	0x00000000
        /*0564*/ 	.word	0x000000e0
        /*0568*/ 	.short	0x010a
        /*056a*/ 	.byte	0xff
	.zero		1


	//   ....[70]....
        /*056c*/ 	.word	0x00003850
        /*0570*/ 	.word	0x00000000
        /*0574*/ 	.word	0x000000d0
        /*0578*/ 	.short	0x010a
        /*057a*/ 	.byte	0xff
	.zero		1


	//   ....[71]....
        /*057c*/ 	.word	0x00003950
        /*0580*/ 	.word	0x00000003
        /*0584*/ 	.word	0x00000000
        /*0588*/ 	.short	0x0101
        /*058a*/ 	.byte	0xff
	.zero		1


	//   ....[72]....
        /*058c*/ 	.word	0x00003960
        /*0590*/ 	.word	0x000000ff
        /*0594*/ 	.word	0x00000000
        /*0598*/ 	.short	0x010a
        /*059a*/ 	.byte	0x04
	.zero		1


	//   ....[73]....
        /*059c*/ 	.word	0x000039e0
        /*05a0*/ 	.word	0x000000ff
        /*05a4*/ 	.word	0x00000110
        /*05a8*/ 	.short	0x010a
        /*05aa*/ 	.byte	0x1f
	.zero		1


	//   ....[74]....
        /*05ac*/ 	.word	0x00003ac0
        /*05b0*/ 	.word	0x000000ff
        /*05b4*/ 	.word	0x00000000
        /*05b8*/ 	.short	0x010a
        /*05ba*/ 	.byte	0x05
	.zero		1


	//   ....[75]....
        /*05bc*/ 	.word	0x00003c00
        /*05c0*/ 	.word	0x000000ff
        /*05c4*/ 	.word	0x00000000
        /*05c8*/ 	.short	0x010a
        /*05ca*/ 	.byte	0x04
	.zero		1


	//   ....[76]....
        /*05cc*/ 	.word	0x00003e90
        /*05d0*/ 	.word	0x000000ff
        /*05d4*/ 	.word	0x00000000
        /*05d8*/ 	.short	0x010a
        /*05da*/ 	.byte	0x04
	.zero		1


	//   ....[77]....
        /*05dc*/ 	.word	0x00003f20
        /*05e0*/ 	.word	0x000000ff
        /*05e4*/ 	.word	0x00000000
        /*05e8*/ 	.short	0x010a
        /*05ea*/ 	.byte	0x05
	.zero		1


	//   ....[78]....
        /*05ec*/ 	.word	0x00003fb0
        /*05f0*/ 	.word	0x000000ff
        /*05f4*/ 	.word	0x00000000
        /*05f8*/ 	.short	0x010a
        /*05fa*/ 	.byte	0x05
	.zero		1


	//   ....[79]....
        /*05fc*/ 	.word	0x00004040
        /*0600*/ 	.word	0x000000ff
        /*0604*/ 	.word	0x00000000
        /*0608*/ 	.short	0x010a
        /*060a*/ 	.byte	0x04
	.zero		1


	//   ....[80]....
        /*060c*/ 	.word	0x00004550
        /*0610*/ 	.word	0x0000000c
        /*0614*/ 	.word	0x000000d0
        /*0618*/ 	.short	0x010a
        /*061a*/ 	.byte	0xff
	.zero		1


	//   ....[81]....
        /*061c*/ 	.word	0x000046c0
        /*0620*/ 	.word	0x00000000
        /*0624*/ 	.word	0x00000000
        /*0628*/ 	.short	0x0101
        /*062a*/ 	.byte	0xff
	.zero		1


	//   ....[82]....
        /*062c*/ 	.word	0x00004b50
        /*0630*/ 	.word	0x000000ff
        /*0634*/ 	.word	0x000000c8
        /*0638*/ 	.short	0x010a
        /*063a*/ 	.byte	0x15
	.zero		1


	//   ....[83]....
        /*063c*/ 	.word	0x00004cd0
        /*0640*/ 	.word	0x000000ff
        /*0644*/ 	.word	0x000000a0
        /*0648*/ 	.short	0x010a
        /*064a*/ 	.byte	0x15
	.zero		1


	//   ....[84]....
        /*064c*/ 	.word	0x00004e40
        /*0650*/ 	.word	0x000000ff
        /*0654*/ 	.word	0x00000080
        /*0658*/ 	.short	0x010b
        /*065a*/ 	.byte	0x15
	.zero		1


	//   ....[85]....
        /*065c*/ 	.word	0x00004e50
        /*0660*/ 	.word	0x000000ff
        /*0664*/ 	.word	0x00000000
        /*0668*/ 	.short	0x0101
        /*066a*/ 	.byte	0x28
	.zero		1


	//   ....[86]....
        /*066c*/ 	.word	0x00004e60
        /*0670*/ 	.word	0x000000ff
        /*0674*/ 	.word	0x000000a8
        /*0678*/ 	.short	0x010a
        /*067a*/ 	.byte	0x15
	.zero		1


	//   ....[87]....
        /*067c*/ 	.word	0x00004fb0
        /*0680*/ 	.word	0x000000ff
        /*0684*/ 	.word	0x00000088
        /*0688*/ 	.short	0x010b
        /*068a*/ 	.byte	0x15
	.zero		1


	//   ....[88]....
        /*068c*/ 	.word	0x00004fc0
        /*0690*/ 	.word	0x000000ff
        /*0694*/ 	.word	0x00000000
        /*0698*/ 	.short	0x0101
        /*069a*/ 	.byte	0x27
	.zero		1


	//   ....[89]....
        /*069c*/ 	.word	0x00004fd0
        /*06a0*/ 	.word	0x000000ff
        /*06a4*/ 	.word	0x000000b0
        /*06a8*/ 	.short	0x010a
        /*06aa*/ 	.byte	0x15
	.zero		1


	//   ....[90]....
        /*06ac*/ 	.word	0x00005110
        /*06b0*/ 	.word	0x000000ff
        /*06b4*/ 	.word	0x00000090
        /*06b8*/ 	.short	0x010b
        /*06ba*/ 	.byte	0x15
	.zero		1


	//   ....[91]....
        /*06bc*/ 	.word	0x00005120
        /*06c0*/ 	.word	0x000000ff
        /*06c4*/ 	.word	0x00000000
        /*06c8*/ 	.short	0x0101
        /*06ca*/ 	.byte	0x26
	.zero		1


	//   ....[92]....
        /*06cc*/ 	.word	0x00005130
        /*06d0*/ 	.word	0x000000ff
        /*06d4*/ 	.word	0x000000b8
        /*06d8*/ 	.short	0x010a
        /*06da*/ 	.byte	0x15
	.zero		1


	//   ....[93]....
        /*06dc*/ 	.word	0x00005330
        /*06e0*/ 	.word	0x000000ff
        /*06e4*/ 	.word	0x00000098
        /*06e8*/ 	.short	0x010b
        /*06ea*/ 	.byte	0x15
	.zero		1


	//   ....[94]....
        /*06ec*/ 	.word	0x00005340
        /*06f0*/ 	.word	0x000000ff
        /*06f4*/ 	.word	0x00000000
        /*06f8*/ 	.short	0x0101
        /*06fa*/ 	.byte	0x25
	.zero		1


	//   ....[95]....
        /*06fc*/ 	.word	0x00005370
        /*0700*/ 	.word	0x000000ff
        /*0704*/ 	.word	0x000000a0
        /*0708*/ 	.short	0x010a
        /*070a*/ 	.byte	0x15
	.zero		1


	//   ....[96]....
        /*070c*/ 	.word	0x00005390
        /*0710*/ 	.word	0x000000ff
        /*0714*/ 	.word	0x000000a8
        /*0718*/ 	.short	0x010a
        /*071a*/ 	.byte	0x15
	.zero		1


	//   ....[97]....
        /*071c*/ 	.word	0x000053b0
        /*0720*/ 	.word	0x000000ff
        /*0724*/ 	.word	0x000000b0
        /*0728*/ 	.short	0x010a
        /*072a*/ 	.byte	0x15
	.zero		1


	//   ....[98]....
        /*072c*/ 	.word	0x000053f0
        /*0730*/ 	.word	0x00000000
        /*0734*/ 	.word	0x000000b8
        /*0738*/ 	.short	0x010a
        /*073a*/ 	.byte	0xff
	.zero		1


	//   ....[99]....
        /*073c*/ 	.word	0x00005740
        /*0740*/ 	.word	0x00000003
        /*0744*/ 	.word	0x000000d0
        /*0748*/ 	.short	0x010a
        /*074a*/ 	.byte	0xff
	.zero		1


	//   ....[100]....
        /*074c*/ 	.word	0x000058c0
        /*0750*/ 	.word	0x00000000
        /*0754*/ 	.word	0x00000000
        /*0758*/ 	.short	0x0101
        /*075a*/ 	.byte	0xff
	.zero		1


	//   ....[101]....
        /*075c*/ 	.word	0x00006430
        /*0760*/ 	.word	0x000000ff
        /*0764*/ 	.word	0x00000080
        /*0768*/ 	.short	0x010a
        /*076a*/ 	.byte	0x2c
	.zero		1


	//   ....[102]....
        /*076c*/ 	.word	0x00006470
        /*0770*/ 	.word	0x00000047
        /*0774*/ 	.word	0x000000f0
        /*0778*/ 	.short	0x010a
        /*077a*/ 	.byte	0xff
	.zero		1


	//   ....[103]....
        /*077c*/ 	.word	0x000065f0
        /*0780*/ 	.word	0x000000ff
        /*0784*/ 	.word	0x00000080
        /*0788*/ 	.short	0x010a
        /*078a*/ 	.byte	0x2c
	.zero		1


	//   ....[104]....
        /*078c*/ 	.word	0x000066f0
        /*0790*/ 	.word	0x00000047
        /*0794*/ 	.word	0x000000f0
        /*0798*/ 	.short	0x010a
        /*079a*/ 	.byte	0xff
	.zero		1


	//   ....[105]....
        /*079c*/ 	.word	0x00006cf0
        /*07a0*/ 	.word	0x00000000
        /*07a4*/ 	.word	0x00000000
        /*07a8*/ 	.short	0x0101
        /*07aa*/ 	.byte	0xff
	.zero		1


	//   ....[106]....
        /*07ac*/ 	.word	0x00006d00
        /*07b0*/ 	.word	0x00000002
        /*07b4*/ 	.word	0x00000080
        /*07b8*/ 	.short	0x010a
        /*07ba*/ 	.byte	0xff
	.zero		1


	//   ....[107]....
        /*07bc*/ 	.word	0x00006dd0
        /*07c0*/ 	.word	0x00000002
        /*07c4*/ 	.word	0x00000080
        /*07c8*/ 	.short	0x010a
        /*07ca*/ 	.byte	0xff
	.zero		1


	//   ....[108]....
        /*07cc*/ 	.word	0x00007460
        /*07d0*/ 	.word	0x00000014
        /*07d4*/ 	.word	0x00000000
        /*07d8*/ 	.short	0x0101
        /*07da*/ 	.byte	0xff
	.zero		1


	//   ....[109]....
        /*07dc*/ 	.word	0x00007480
        /*07e0*/ 	.word	0x00000000
        /*07e4*/ 	.word	0x00000080
        /*07e8*/ 	.short	0x010a
        /*07ea*/ 	.byte	0xff
	.zero		1


	//   ....[110]....
        /*07ec*/ 	.word	0x00007540
        /*07f0*/ 	.word	0x00000000
        /*07f4*/ 	.word	0x00000080
        /*07f8*/ 	.short	0x010a
        /*07fa*/ 	.byte	0xff
	.zero		1


	//   ....[111]....
        /*07fc*/ 	.word	0x00007bc0
        /*0800*/ 	.word	0x00000014
        /*0804*/ 	.word	0x00000000
        /*0808*/ 	.short	0x0101
        /*080a*/ 	.byte	0xff
	.zero		1


	//   ....[112]....
        /*080c*/ 	.word	0x00007be0
        /*0810*/ 	.word	0x00000002
        /*0814*/ 	.word	0x00000080
        /*0818*/ 	.short	0x010a
        /*081a*/ 	.byte	0xff
	.zero		1


	//   ....[113]....
        /*081c*/ 	.word	0x00007ca0
        /*0820*/ 	.word	0x00000002
        /*0824*/ 	.word	0x00000080
        /*0828*/ 	.short	0x010a
        /*082a*/ 	.byte	0xff
	.zero		1


	//   ....[114]....
        /*082c*/ 	.word	0x000080a0
        /*0830*/ 	.word	0x000000ff
        /*0834*/ 	.word	0x00000000
        /*0838*/ 	.short	0x0101
        /*083a*/ 	.byte	0x04
	.zero		1


	//   ....[115]....
        /*083c*/ 	.word	0x000083a0
        /*0840*/ 	.word	0x00000000
        /*0844*/ 	.word	0x00000000
        /*0848*/ 	.short	0x0101
        /*084a*/ 	.byte	0xff
	.zero		1


	//   ....[116]....
        /*084c*/ 	.word	0x00008650
        /*0850*/ 	.word	0x000000ff
        /*0854*/ 	.word	0x00000000
        /*0858*/ 	.short	0x0101
        /*085a*/ 	.byte	0x04
	.zero		1


	//   ....[117]....
        /*085c*/ 	.word	0x00008670
        /*0860*/ 	.word	0x00000000
        /*0864*/ 	.word	0x00000140
        /*0868*/ 	.short	0x010a
        /*086a*/ 	.byte	0xff
	.zero		1


	//   ....[118]....
        /*086c*/ 	.word	0x000086d0
        /*0870*/ 	.word	0x00000000
        /*0874*/ 	.word	0x00000040
        /*0878*/ 	.short	0x010a
        /*087a*/ 	.byte	0xff
	.zero		1


	//   ....[119]....
        /*087c*/ 	.word	0x00008730
        /*0880*/ 	.word	0x00000000
        /*0884*/ 	.word	0x00000040
        /*0888*/ 	.short	0x010a
        /*088a*/ 	.byte	0xff
	.zero		1


	//   ....[120]....
        /*088c*/ 	.word	0x00008780
        /*0890*/ 	.word	0x00000003
        /*0894*/ 	.word	0x000000d0
        /*0898*/ 	.short	0x010a
        /*089a*/ 	.byte	0xff
	.zero		1


	//   ....[121]....
        /*089c*/ 	.word	0x000087e0
        /*08a0*/ 	.word	0x00000000
        /*08a4*/ 	.word	0x00000000
        /*08a8*/ 	.short	0x010a
        /*08aa*/ 	.byte	0xff
	.zero		1


	//   ....[122]....
        /*08ac*/ 	.word	0x00008840
        /*08b0*/ 	.word	0x00000000
        /*08b4*/ 	.word	0x00000000
        /*08b8*/ 	.short	0x010a
        /*08ba*/ 	.byte	0xff
	.zero		1


	//   ....[123]....
        /*08bc*/ 	.word	0x000088a0
        /*08c0*/ 	.word	0x00000000
        /*08c4*/ 	.word	0x00000000
        /*08c8*/ 	.short	0x010a
        /*08ca*/ 	.byte	0xff
	.zero		1


	//   ....[124]....
        /*08cc*/ 	.word	0x00008900
        /*08d0*/ 	.word	0x00000000
        /*08d4*/ 	.word	0x00000000
        /*08d8*/ 	.short	0x010a
        /*08da*/ 	.byte	0xff
	.zero		1


	//   ....[125]....
        /*08dc*/ 	.word	0x00008960
        /*08e0*/ 	.word	0x00000000
        /*08e4*/ 	.word	0x00000000
        /*08e8*/ 	.short	0x010a
        /*08ea*/ 	.byte	0xff
	.zero		1


	//   ....[126]....
        /*08ec*/ 	.word	0x000089c0
        /*08f0*/ 	.word	0x00000000
        /*08f4*/ 	.word	0x00000000
        /*08f8*/ 	.short	0x010a
        /*08fa*/ 	.byte	0xff
	.zero		1


	//   ....[127]....
        /*08fc*/ 	.word	0x00008a20
        /*0900*/ 	.word	0x00000000
        /*0904*/ 	.word	0x00000000
        /*0908*/ 	.short	0x010a
        /*090a*/ 	.byte	0xff
	.zero		1


	//   ....[128]....
        /*090c*/ 	.word	0x00008a70
        /*0910*/ 	.word	0x00000002
        /*0914*/ 	.word	0x00000130
        /*0918*/ 	.short	0x010a
        /*091a*/ 	.byte	0xff
	.zero		1


	//   ....[129]....
        /*091c*/ 	.word	0x00008ad0
        /*0920*/ 	.word	0x00000002
        /*0924*/ 	.word	0x000000e0
        /*0928*/ 	.short	0x010a
        /*092a*/ 	.byte	0xff
	.zero		1


	//   ....[130]....
        /*092c*/ 	.word	0x00008b20
        /*0930*/ 	.word	0x00000002
        /*0934*/ 	.word	0x000000d0
        /*0938*/ 	.short	0x010a
        /*093a*/ 	.byte	0xff
	.zero		1


	//   ....[131]....
        /*093c*/ 	.word	0x00008b80
        /*0940*/ 	.word	0x00000000
        /*0944*/ 	.word	0x000000e0
        /*0948*/ 	.short	0x010a
        /*094a*/ 	.byte	0xff
	.zero		1


	//   ....[132]....
        /*094c*/ 	.word	0x00008bd0
        /*0950*/ 	.word	0x00000000
        /*0954*/ 	.word	0x000000d0
        /*0958*/ 	.short	0x010a
        /*095a*/ 	.byte	0xff
	.zero		1


	//   ....[133]....
        /*095c*/ 	.word	0x00008c30
        /*0960*/ 	.word	0x00000002
        /*0964*/ 	.word	0x00000110
        /*0968*/ 	.short	0x010a
        /*096a*/ 	.byte	0xff
	.zero		1


	//   ....[134]....
        /*096c*/ 	.word	0x00008c90
        /*0970*/ 	.word	0x00000000
        /*0974*/ 	.word	0x00000000
        /*0978*/ 	.short	0x010a
        /*097a*/ 	.byte	0xff
	.zero		1


	//   ....[135]....
        /*097c*/ 	.word	0x00008cf0
        /*0980*/ 	.word	0x00000000
        /*0984*/ 	.word	0x00000000
        /*0988*/ 	.short	0x010a
        /*098a*/ 	.byte	0xff
	.zero		1


	//   ....[136]....
        /*098c*/ 	.word	0x00008d50
        /*0990*/ 	.word	0x00000000
        /*0994*/ 	.word	0x00000000
        /*0998*/ 	.short	0x010a
        /*099a*/ 	.byte	0xff
	.zero		1


	//   ....[137]....
        /*099c*/ 	.word	0x00008db0
        /*09a0*/ 	.word	0x00000000
        /*09a4*/ 	.word	0x00000000
        /*09a8*/ 	.short	0x010a
        /*09aa*/ 	.byte	0xff
	.zero		1


	//   ....[138]....
        /*09ac*/ 	.word	0x00008e10
        /*09b0*/ 	.word	0x00000000
        /*09b4*/ 	.word	0x00000000
        /*09b8*/ 	.short	0x010a
        /*09ba*/ 	.byte	0xff
	.zero		1


	//   ....[139]....
        /*09bc*/ 	.word	0x00008e60
        /*09c0*/ 	.word	0x0000000c
        /*09c4*/ 	.word	0x000000d0
        /*09c8*/ 	.short	0x010a
        /*09ca*/ 	.byte	0xff
	.zero		1


	//   ....[140]....
        /*09cc*/ 	.word	0x00008ec0
        /*09d0*/ 	.word	0x00000000
        /*09d4*/ 	.word	0x000000c8
        /*09d8*/ 	.short	0x010a
        /*09da*/ 	.byte	0xff
	.zero		1


	//   ....[141]....
        /*09dc*/ 	.word	0x00008f20
        /*09e0*/ 	.word	0x00000000
        /*09e4*/ 	.word	0x000000a0
        /*09e8*/ 	.short	0x010a
        /*09ea*/ 	.byte	0xff
	.zero		1


	//   ....[142]....
        /*09ec*/ 	.word	0x00008f80
        /*09f0*/ 	.word	0x00000000
        /*09f4*/ 	.word	0x000000a8
        /*09f8*/ 	.short	0x010a
        /*09fa*/ 	.byte	0xff
	.zero		1


	//   ....[143]....
        /*09fc*/ 	.word	0x00008fe0
        /*0a00*/ 	.word	0x00000000
        /*0a04*/ 	.word	0x000000b0
        /*0a08*/ 	.short	0x010a
        /*0a0a*/ 	.byte	0xff
	.zero		1


	//   ....[144]....
        /*0a0c*/ 	.word	0x00009040
        /*0a10*/ 	.word	0x00000000
        /*0a14*/ 	.word	0x000000b8
        /*0a18*/ 	.short	0x010a
        /*0a1a*/ 	.byte	0xff
	.zero		1


	//   ....[145]....
        /*0a1c*/ 	.word	0x000090a0
        /*0a20*/ 	.word	0x00000000
        /*0a24*/ 	.word	0x000000a0
        /*0a28*/ 	.short	0x010a
        /*0a2a*/ 	.byte	0xff
	.zero		1


	//   ....[146]....
        /*0a2c*/ 	.word	0x00009100
        /*0a30*/ 	.word	0x00000000
        /*0a34*/ 	.word	0x000000a8
        /*0a38*/ 	.short	0x010a
        /*0a3a*/ 	.byte	0xff
	.zero		1


	//   ....[147]....
        /*0a3c*/ 	.word	0x00009160
        /*0a40*/ 	.word	0x00000000
        /*0a44*/ 	.word	0x000000b0
        /*0a48*/ 	.short	0x010a
        /*0a4a*/ 	.byte	0xff
	.zero		1


	//   ....[148]....
        /*0a4c*/ 	.word	0x000091b0
        /*0a50*/ 	.word	0x00000003
        /*0a54*/ 	.word	0x000000d0
        /*0a58*/ 	.short	0x010a
        /*0a5a*/ 	.byte	0xff
	.zero		1


	//   ....[149]....
        /*0a5c*/ 	.word	0x00009210
        /*0a60*/ 	.word	0x00000000
        /*0a64*/ 	.word	0x00000080
        /*0a68*/ 	.short	0x010a
        /*0a6a*/ 	.byte	0xff
	.zero		1


	//   ....[150]....
        /*0a6c*/ 	.word	0x00009260
        /*0a70*/ 	.word	0x00000047
        /*0a74*/ 	.word	0x000000f0
        /*0a78*/ 	.short	0x010a
        /*0a7a*/ 	.byte	0xff
	.zero		1


	//   ....[151]....
        /*0a7c*/ 	.word	0x000092b0
        /*0a80*/ 	.word	0x00000002
        /*0a84*/ 	.word	0x00000080
        /*0a88*/ 	.short	0x010a
        /*0a8a*/ 	.byte	0xff
	.zero		1


	//   ....[152]....
        /*0a8c*/ 	.word	0x00009300
        /*0a90*/ 	.word	0x00000000
        /*0a94*/ 	.word	0x00000080
        /*0a98*/ 	.short	0x010a
        /*0a9a*/ 	.byte	0xff
	.zero		1


	//   ....[153]....
        /*0a9c*/ 	.word	0x00009350
        /*0aa0*/ 	.word	0x00000002
        /*0aa4*/ 	.word	0x00000080
        /*0aa8*/ 	.short	0x010a
        /*0aaa*/ 	.byte	0xff
	.zero		1


	//----- nvinfo : EIATTR_NUM_MBARRIERS
	.align		4
.L_47:
        /*0aac*/ 	.byte	0x03, 0x38
        /*0aae*/ 	.short	0x002a


	//----- nvinfo : EIATTR_EXIT_INSTR_OFFSETS
	.align		4
        /*0ab0*/ 	.byte	0x04, 0x1c
        /*0ab2*/ 	.short	(.L_49 - .L_48)


	//   ....[0]....
.L_48:
        /*0ab4*/ 	.word	0x00002db0


	//   ....[1]....
        /*0ab8*/ 	.word	0x000032c0


	//   ....[2]....
        /*0abc*/ 	.word	0x00003320


	//   ....[3]....
        /*0ac0*/ 	.word	0x000042a0


	//   ....[4]....
        /*0ac4*/ 	.word	0x00005420


	//   ....[5]....
        /*0ac8*/ 	.word	0x00005460


	//   ....[6]....
        /*0acc*/ 	.word	0x00008530


	//   ....[7]....
        /*0ad0*/ 	.word	0x000085b0


	//   ....[8]....
        /*0ad4*/ 	.word	0x000085e0


	//   ....[9]....
        /*0ad8*/ 	.word	0x00008660


	//----- nvinfo : EIATTR_MAX_THREADS
	.align		4
.L_49:
        /*0adc*/ 	.byte	0x04, 0x05
        /*0ade*/ 	.short	(.L_51 - .L_50)
.L_50:
        /*0ae0*/ 	.word	0x00000100
        /*0ae4*/ 	.word	0x00000001
        /*0ae8*/ 	.word	0x00000001


	//----- nvinfo : EIATTR_CRS_STACK_SIZE
	.align		4
.L_51:
        /*0aec*/ 	.byte	0x04, 0x1e
        /*0aee*/ 	.short	(.L_53 - .L_52)
.L_52:
        /*0af0*/ 	.word	0x00000000


	//----- nvinfo : EIATTR_CBANK_PARAM_SIZE
	.align		4
.L_53:
        /*0af4*/ 	.byte	0x03, 0x19
        /*0af6*/ 	.short	0x0800


	//----- nvinfo : EIATTR_PARAM_CBANK
	.align		4
        /*0af8*/ 	.byte	0x04, 0x0a
        /*0afa*/ 	.short	(.L_55 - .L_54)
	.align		4
.L_54:
        /*0afc*/ 	.word	index@(.nv.constant0._ZN7cutlass13device_kernelINS_4gemm6kernel13GemmUniversalIN4cute5tupleIJiiiiEEENS1_10collective13CollectiveMmaINS1_35MainloopSm100TmaUmmaWarpSpecializedILi8ELi2ELi4ENS5_IJNS4_1CILi1EEENSA_ILi8EEESB_EEEEENS5_IJNSA_ILi64EEENSA_ILi128EEENSA_ILi32EEEEEEfNS5_IJlSB_lEEEfSJ_NS4_8TiledMMAINS4_8MMA_AtomIJNS4_17SM100_MMA_TF32_SSINS_10tfloat32_tESN_fLi64ELi128ELNS4_4UMMA5MajorE0ELSP_0ELNSO_7ScaleInE0ELSQ_0EEEEEENS4_6LayoutINS5_IJSB_SB_SB_EEENS5_IJNSA_ILi0EEESV_SV_EEEEENS5_IJNS4_10UnderscoreESY_SY_EEEEENS4_23SM90_TMA_LOAD_MULTICASTENS4_14ComposedLayoutINS4_7SwizzleILi3ELi4ELi3EEENS4_18smem_ptr_flag_bitsILi32EEENST_INS5_IJSC_SH_EEENS5_IJSH_SB_EEEEEEEvNS4_8identityENS4_13SM90_TMA_LOADES1A_vS1B_EENS_8epilogue10collective18CollectiveEpilogueINS1E_23Sm100TmaWarpSpecializedILi4ELi2ELi16ELb1ELb0EEEJSI_NS5_IJNST_ISF_SB_EENST_ISH_SB_EEEEEfSJ_fSJ_NS1E_6fusion15FusionCallbacksIS1I_NS1M_17LinearCombinationIffffLNS_15FloatRoundStyleE2EEESI_S1L_JEEENS4_5SM1004TMEM4LOAD26SM100_TMEM_LOAD_16dp128b8xES1C_S1A_NS4_17SM75_U32x4_LDSM_NENS4_14SM90_TMA_STOREES1A_NS4_17SM90_U32x4_STSM_NENS4_39AutoVectorizingCopyWithAssumedAlignmentILi128EEEEEEvvEEEEvNT_6ParamsE)
        /*0b00*/ 	.short	0x0380
        /*0b02*/ 	.short	0x0800


	//----- nvinfo : EIATTR_SW_WAR
	.align		4
.L_55:
        /*0b04*/ 	.byte	0x04, 0x36
        /*0b06*/ 	.short	(.L_57 - .L_56)
.L_56:
        /*0b08*/ 	.word	0x00000008
.L_57:


//--------------------- .nv.callgraph             --------------------------
	.section	.nv.callgraph,"",@"SHT_CUDA_CALLGRAPH"
	.align	4
	.sectionentsize	8
	.align		4
        /*0000*/ 	.word	0x00000000
	.align		4
        /*0004*/ 	.word	0xffffffff
	.align		4
        /*0008*/ 	.word	index@(_ZN7cutlass13device_kernelINS_4gemm6kernel13GemmUniversalIN4cute5tupleIJiiiiEEENS1_10collective13CollectiveMmaINS1_35MainloopSm100TmaUmmaWarpSpecializedILi8ELi2ELi4ENS5_IJNS4_1CILi1EEENSA_ILi8EEESB_EEEEENS5_IJNSA_ILi64EEENSA_ILi128EEENSA_ILi32EEEEEEfNS5_IJlSB_lEEEfSJ_NS4_8TiledMMAINS4_8MMA_AtomIJNS4_17SM100_MMA_TF32_SSINS_10tfloat32_tESN_fLi64ELi128ELNS4_4UMMA5MajorE0ELSP_0ELNSO_7ScaleInE0ELSQ_0EEEEEENS4_6LayoutINS5_IJSB_SB_SB_EEENS5_IJNSA_ILi0EEESV_SV_EEEEENS5_IJNS4_10UnderscoreESY_SY_EEEEENS4_23SM90_TMA_LOAD_MULTICASTENS4_14ComposedLayoutINS4_7SwizzleILi3ELi4ELi3EEENS4_18smem_ptr_flag_bitsILi32EEENST_INS5_IJSC_SH_EEENS5_IJSH_SB_EEEEEEEvNS4_8identityENS4_13SM90_TMA_LOADES1A_vS1B_EENS_8epilogue10collective18CollectiveEpilogueINS1E_23Sm100TmaWarpSpecializedILi4ELi2ELi16ELb1ELb0EEEJSI_NS5_IJNST_ISF_SB_EENST_ISH_SB_EEEEEfSJ_fSJ_NS1E_6fusion15FusionCallbacksIS1I_NS1M_17LinearCombinationIffffLNS_15FloatRoundStyleE2EEESI_S1L_JEEENS4_5SM1004TMEM4LOAD26SM100_TMEM_LOAD_16dp128b8xES1C_S1A_NS4_17SM75_U32x4_LDSM_NENS4_14SM90_TMA_STOREES1A_NS4_17SM90_U32x4_STSM_NENS4_39AutoVectorizingCopyWithAssumedAlignmentILi128EEEEEEvvEEEEvNT_6ParamsE)
	.align		4
        /*000c*/ 	.word	index@(__assertfail)
	.align		4
        /*0010*/ 	.word	0x00000000
	.align		4
        /*0014*/ 	.word	0xfffffffe
	.align		4
        /*0018*/ 	.word	0x00000000
	.align		4
        /*001c*/ 	.word	0xfffffffd
	.align		4
        /*0020*/ 	.word	0x00000000
	.align		4
        /*0024*/ 	.word	0xfffffffc


//--------------------- .nv.constant4             --------------------------
	.section	.nv.constant4,"a",@progbits
	.align	8
	.align		8
.nv.constant4:
        /*0000*/ 	.dword	__assertfail
	.align		8
        /*0008*/ 	.dword	__unnamed_1
	.align		8
        /*0010*/ 	.dword	__unnamed_2
	.align		8
        /*0018*/ 	.dword	_ZN40_INTERNAL_f4b5c5fd_4_k_cu_1dae95d5_298684cuda3std3__45__cpo5beginE
	.align		8
        /*0020*/ 	.dword	_ZN40_INTERNAL_f4b5c5fd_4_k_cu_1dae95d5_298684cuda3std3__45__cpo3endE
	.align		8
        /*0028*/ 	.dword	_ZN40_INTERNAL_f4b5c5fd_4_k_cu_1dae95d5_298684cuda3std3__45__cpo6cbeginE
	.align		8
        /*0030*/ 	.dword	_ZN40_INTERNAL_f4b5c5fd_4_k_cu_1dae95d5_298684cuda3std3__45__cpo4cendE
	.align		8
        /*0038*/ 	.dword	_ZN40_INTERNAL_f4b5c5fd_4_k_cu_1dae95d5_298684cuda3std3__442_GLOBAL__N__f4b5c5fd_4_k_cu_1dae95d5_298686ignoreE
	.align		8
        /*0040*/ 	.dword	_ZN40_INTERNAL_f4b5c5fd_4_k_cu_1dae95d5_298684cuda3std3__419piecewise_constructE
	.align		8
        /*0048*/ 	.dword	_ZN40_INTERNAL_f4b5c5fd_4_k_cu_1dae95d5_298684cuda3std3__48in_placeE
	.align		8
        /*0050*/ 	.dword	_ZN40_INTERNAL_f4b5c5fd_4_k_cu_1dae95d5_298684cuda3std6ranges3__45__cpo4swapE
	.align		8
        /*0058*/ 	.dword	_ZN40_INTERNAL_f4b5c5fd_4_k_cu_1dae95d5_298684cuda3std6ranges3__45__cpo9iter_moveE
	.align		8
        /*0060*/ 	.dword	_ZN40_INTERNAL_f4b5c5fd_4_k_cu_1dae95d5_298684cute7productE
	.align		8
        /*0068*/ 	.dword	_ZN40_INTERNAL_f4b5c5fd_4_k_cu_1dae95d5_298684cute1_E
	.align		8
        /*0070*/ 	.dword	$str$25
	.align		8
        /*0078*/ 	.dword	$str$26
	.align		8
        /*0080*/ 	.dword	$str$27
	.align		8
        /*0088*/ 	.dword	$str$28


//--------------------- .text._ZN7cutlass13device_kernelINS_4gemm6kernel13GemmUniversalIN4cute5tupleIJiiiiEEENS1_10collective13CollectiveMmaINS1_35MainloopSm100TmaUmmaWarpSpecializedILi8ELi2ELi4ENS5_IJNS4_1CILi1EEENSA_ILi8EEESB_EEEEENS5_IJNSA_ILi64EEENSA_ILi128EEENSA_ILi32EEEEEEfNS5_IJlSB_lEEEfSJ_NS4_8TiledMMAINS4_8MMA_AtomIJNS4_17SM100_MMA_TF32_SSINS_10tfloat32_tESN_fLi64ELi128ELNS4_4UMMA5MajorE0ELSP_0ELNSO_7ScaleInE0ELSQ_0EEEEEENS4_6LayoutINS5_IJSB_SB_SB_EEENS5_IJNSA_ILi0EEESV_SV_EEEEENS5_IJNS4_10UnderscoreESY_SY_EEEEENS4_23SM90_TMA_LOAD_MULTICASTENS4_14ComposedLayoutINS4_7SwizzleILi3ELi4ELi3EEENS4_18smem_ptr_flag_bitsILi32EEENST_INS5_IJSC_SH_EEENS5_IJSH_SB_EEEEEEEvNS4_8identityENS4_13SM90_TMA_LOADES1A_vS1B_EENS_8epilogue10collective18CollectiveEpilogueINS1E_23Sm100TmaWarpSpecializedILi4ELi2ELi16ELb1ELb0EEEJSI_NS5_IJNST_ISF_SB_EENST_ISH_SB_EEEEEfSJ_fSJ_NS1E_6fusion15FusionCallbacksIS1I_NS1M_17LinearCombinationIffffLNS_15FloatRoundStyleE2EEESI_S1L_JEEENS4_5SM1004TMEM4LOAD26SM100_TMEM_LOAD_16dp128b8xES1C_S1A_NS4_17SM75_U32x4_LDSM_NENS4_14SM90_TMA_STOREES1A_NS4_17SM90_U32x4_STSM_NENS4_39AutoVectorizingCopyWithAssumedAlignmentILi128EEEEEEvvEEEEvNT_6ParamsE --------------------------
	.section	.text._ZN7cutlass13device_kernelINS_4gemm6kernel13GemmUniversalIN4cute5tupleIJiiiiEEENS1_10collective13CollectiveMmaINS1_35MainloopSm100TmaUmmaWarpSpecializedILi8ELi2ELi4ENS5_IJNS4_1CILi1EEENSA_ILi8EEESB_EEEEENS5_IJNSA_ILi64EEENSA_ILi128EEENSA_ILi32EEEEEEfNS5_IJlSB_lEEEfSJ_NS4_8TiledMMAINS4_8MMA_AtomIJNS4_17SM100_MMA_TF32_SSINS_10tfloat32_tESN_fLi64ELi128ELNS4_4UMMA5MajorE0ELSP_0ELNSO_7ScaleInE0ELSQ_0EEEEEENS4_6LayoutINS5_IJSB_SB_SB_EEENS5_IJNSA_ILi0EEESV_SV_EEEEENS5_IJNS4_10UnderscoreESY_SY_EEEEENS4_23SM90_TMA_LOAD_MULTICASTENS4_14ComposedLayoutINS4_7SwizzleILi3ELi4ELi3EEENS4_18smem_ptr_flag_bitsILi32EEENST_INS5_IJSC_SH_EEENS5_IJSH_SB_EEEEEEEvNS4_8identityENS4_13SM90_TMA_LOADES1A_vS1B_EENS_8epilogue10collective18CollectiveEpilogueINS1E_23Sm100TmaWarpSpecializedILi4ELi2ELi16ELb1ELb0EEEJSI_NS5_IJNST_ISF_SB_EENST_ISH_SB_EEEEEfSJ_fSJ_NS1E_6fusion15FusionCallbacksIS1I_NS1M_17LinearCombinationIffffLNS_15FloatRoundStyleE2EEESI_S1L_JEEENS4_5SM1004TMEM4LOAD26SM100_TMEM_LOAD_16dp128b8xES1C_S1A_NS4_17SM75_U32x4_LDSM_NENS4_14SM90_TMA_STOREES1A_NS4_17SM90_U32x4_STSM_NENS4_39AutoVectorizingCopyWithAssumedAlignmentILi128EEEEEEvvEEEEvNT_6ParamsE,"ax",@progbits
	.align	128
.text._ZN7cutlass13device_kernelINS_4gemm6kernel13GemmUniversalIN4cute5tupleIJiiiiEEENS1_10collective13CollectiveMmaINS1_35MainloopSm100TmaUmmaWarpSpecializedILi8ELi2ELi4ENS5_IJNS4_1CILi1EEENSA_ILi8EEESB_EEEEENS5_IJNSA_ILi64EEENSA_ILi128EEENSA_ILi32EEEEEEfNS5_IJlSB_lEEEfSJ_NS4_8TiledMMAINS4_8MMA_AtomIJNS4_17SM100_MMA_TF32_SSINS_10tfloat32_tESN_fLi64ELi128ELNS4_4UMMA5MajorE0ELSP_0ELNSO_7ScaleInE0ELSQ_0EEEEEENS4_6LayoutINS5_IJSB_SB_SB_EEENS5_IJNSA_ILi0EEESV_SV_EEEEENS5_IJNS4_10UnderscoreESY_SY_EEEEENS4_23SM90_TMA_LOAD_MULTICASTENS4_14ComposedLayoutINS4_7SwizzleILi3ELi4ELi3EEENS4_18smem_ptr_flag_bitsILi32EEENST_INS5_IJSC_SH_EEENS5_IJSH_SB_EEEEEEEvNS4_8identityENS4_13SM90_TMA_LOADES1A_vS1B_EENS_8epilogue10collective18CollectiveEpilogueINS1E_23Sm100TmaWarpSpecializedILi4ELi2ELi16ELb1ELb0EEEJSI_NS5_IJNST_ISF_SB_EENST_ISH_SB_EEEEEfSJ_fSJ_NS1E_6fusion15FusionCallbacksIS1I_NS1M_17LinearCombinationIffffLNS_15FloatRoundStyleE2EEESI_S1L_JEEENS4_5SM1004TMEM4LOAD26SM100_TMEM_LOAD_16dp128b8xES1C_S1A_NS4_17SM75_U32x4_LDSM_NENS4_14SM90_TMA_STOREES1A_NS4_17SM90_U32x4_STSM_NENS4_39AutoVectorizingCopyWithAssumedAlignmentILi128EEEEEEvvEEEEvNT_6ParamsE:
        .type           _ZN7cutlass13device_kernelINS_4gemm6kernel13GemmUniversalIN4cute5tupleIJiiiiEEENS1_10collective13CollectiveMmaINS1_35MainloopSm100TmaUmmaWarpSpecializedILi8ELi2ELi4ENS5_IJNS4_1CILi1EEENSA_ILi8EEESB_EEEEENS5_IJNSA_ILi64EEENSA_ILi128EEENSA_ILi32EEEEEEfNS5_IJlSB_lEEEfSJ_NS4_8TiledMMAINS4_8MMA_AtomIJNS4_17SM100_MMA_TF32_SSINS_10tfloat32_tESN_fLi64ELi128ELNS4_4UMMA5MajorE0ELSP_0ELNSO_7ScaleInE0ELSQ_0EEEEEENS4_6LayoutINS5_IJSB_SB_SB_EEENS5_IJNSA_ILi0EEESV_SV_EEEEENS5_IJNS4_10UnderscoreESY_SY_EEEEENS4_23SM90_TMA_LOAD_MULTICASTENS4_14ComposedLayoutINS4_7SwizzleILi3ELi4ELi3EEENS4_18smem_ptr_flag_bitsILi32EEENST_INS5_IJSC_SH_EEENS5_IJSH_SB_EEEEEEEvNS4_8identityENS4_13SM90_TMA_LOADES1A_vS1B_EENS_8epilogue10collective18CollectiveEpilogueINS1E_23Sm100TmaWarpSpecializedILi4ELi2ELi16ELb1ELb0EEEJSI_NS5_IJNST_ISF_SB_EENST_ISH_SB_EEEEEfSJ_fSJ_NS1E_6fusion15FusionCallbacksIS1I_NS1M_17LinearCombinationIffffLNS_15FloatRoundStyleE2EEESI_S1L_JEEENS4_5SM1004TMEM4LOAD26SM100_TMEM_LOAD_16dp128b8xES1C_S1A_NS4_17SM75_U32x4_LDSM_NENS4_14SM90_TMA_STOREES1A_NS4_17SM90_U32x4_STSM_NENS4_39AutoVectorizingCopyWithAssumedAlignmentILi128EEEEEEvvEEEEvNT_6ParamsE,@function
        .size           _ZN7cutlass13device_kernelINS_4gemm6kernel13GemmUniversalIN4cute5tupleIJiiiiEEENS1_10collective13CollectiveMmaINS1_35MainloopSm100TmaUmmaWarpSpecializedILi8ELi2ELi4ENS5_IJNS4_1CILi1EEENSA_ILi8EEESB_EEEEENS5_IJNSA_ILi64EEENSA_ILi128EEENSA_ILi32EEEEEEfNS5_IJlSB_lEEEfSJ_NS4_8TiledMMAINS4_8MMA_AtomIJNS4_17SM100_MMA_TF32_SSINS_10tfloat32_tESN_fLi64ELi128ELNS4_4UMMA5MajorE0ELSP_0ELNSO_7ScaleInE0ELSQ_0EEEEEENS4_6LayoutINS5_IJSB_SB_SB_EEENS5_IJNSA_ILi0EEESV_SV_EEEEENS5_IJNS4_10UnderscoreESY_SY_EEEEENS4_23SM90_TMA_LOAD_MULTICASTENS4_14ComposedLayoutINS4_7SwizzleILi3ELi4ELi3EEENS4_18smem_ptr_flag_bitsILi32EEENST_INS5_IJSC_SH_EEENS5_IJSH_SB_EEEEEEEvNS4_8identityENS4_13SM90_TMA_LOADES1A_vS1B_EENS_8epilogue10collective18CollectiveEpilogueINS1E_23Sm100TmaWarpSpecializedILi4ELi2ELi16ELb1ELb0EEEJSI_NS5_IJNST_ISF_SB_EENST_ISH_SB_EEEEEfSJ_fSJ_NS1E_6fusion15FusionCallbacksIS1I_NS1M_17LinearCombinationIffffLNS_15FloatRoundStyleE2EEESI_S1L_JEEENS4_5SM1004TMEM4LOAD26SM100_TMEM_LOAD_16dp128b8xES1C_S1A_NS4_17SM75_U32x4_LDSM_NENS4_14SM90_TMA_STOREES1A_NS4_17SM90_U32x4_STSM_NENS4_39AutoVectorizingCopyWithAssumedAlignmentILi128EEEEEEvvEEEEvNT_6ParamsE,(.L_x_196 - _ZN7cutlass13device_kernelINS_4gemm6kernel13GemmUniversalIN4cute5tupleIJiiiiEEENS1_10collective13CollectiveMmaINS1_35MainloopSm100TmaUmmaWarpSpecializedILi8ELi2ELi4ENS5_IJNS4_1CILi1EEENSA_ILi8EEESB_EEEEENS5_IJNSA_ILi64EEENSA_ILi128EEENSA_ILi32EEEEEEfNS5_IJlSB_lEEEfSJ_NS4_8TiledMMAINS4_8MMA_AtomIJNS4_17SM100_MMA_TF32_SSINS_10tfloat32_tESN_fLi64ELi128ELNS4_4UMMA5MajorE0ELSP_0ELNSO_7ScaleInE0ELSQ_0EEEEEENS4_6LayoutINS5_IJSB_SB_SB_EEENS5_IJNSA_ILi0EEESV_SV_EEEEENS5_IJNS4_10UnderscoreESY_SY_EEEEENS4_23SM90_TMA_LOAD_MULTICASTENS4_14ComposedLayoutINS4_7SwizzleILi3ELi4ELi3EEENS4_18smem_ptr_flag_bitsILi32EEENST_INS5_IJSC_SH_EEENS5_IJSH_SB_EEEEEEEvNS4_8identityENS4_13SM90_TMA_LOADES1A_vS1B_EENS_8epilogue10collective18CollectiveEpilogueINS1E_23Sm100TmaWarpSpecializedILi4ELi2ELi16ELb1ELb0EEEJSI_NS5_IJNST_ISF_SB_EENST_ISH_SB_EEEEEfSJ_fSJ_NS1E_6fusion15FusionCallbacksIS1I_NS1M_17LinearCombinationIffffLNS_15FloatRoundStyleE2EEESI_S1L_JEEENS4_5SM1004TMEM4LOAD26SM100_TMEM_LOAD_16dp128b8xES1C_S1A_NS4_17SM75_U32x4_LDSM_NENS4_14SM90_TMA_STOREES1A_NS4_17SM90_U32x4_STSM_NENS4_39AutoVectorizingCopyWithAssumedAlignmentILi128EEEEEEvvEEEEvNT_6ParamsE)
        .other          _ZN7cutlass13device_kernelINS_4gemm6kernel13GemmUniversalIN4cute5tupleIJiiiiEEENS1_10collective13CollectiveMmaINS1_35MainloopSm100TmaUmmaWarpSpecializedILi8ELi2ELi4ENS5_IJNS4_1CILi1EEENSA_ILi8EEESB_EEEEENS5_IJNSA_ILi64EEENSA_ILi128EEENSA_ILi32EEEEEEfNS5_IJlSB_lEEEfSJ_NS4_8TiledMMAINS4_8MMA_AtomIJNS4_17SM100_MMA_TF32_SSINS_10tfloat32_tESN_fLi64ELi128ELNS4_4UMMA5MajorE0ELSP_0ELNSO_7ScaleInE0ELSQ_0EEEEEENS4_6LayoutINS5_IJSB_SB_SB_EEENS5_IJNSA_ILi0EEESV_SV_EEEEENS5_IJNS4_10UnderscoreESY_SY_EEEEENS4_23SM90_TMA_LOAD_MULTICASTENS4_14ComposedLayoutINS4_7SwizzleILi3ELi4ELi3EEENS4_18smem_ptr_flag_bitsILi32EEENST_INS5_IJSC_SH_EEENS5_IJSH_SB_EEEEEEEvNS4_8identityENS4_13SM90_TMA_LOADES1A_vS1B_EENS_8epilogue10collective18CollectiveEpilogueINS1E_23Sm100TmaWarpSpecializedILi4ELi2ELi16ELb1ELb0EEEJSI_NS5_IJNST_ISF_SB_EENST_ISH_SB_EEEEEfSJ_fSJ_NS1E_6fusion15FusionCallbacksIS1I_NS1M_17LinearCombinationIffffLNS_15FloatRoundStyleE2EEESI_S1L_JEEENS4_5SM1004TMEM4LOAD26SM100_TMEM_LOAD_16dp128b8xES1C_S1A_NS4_17SM75_U32x4_LDSM_NENS4_14SM90_TMA_STOREES1A_NS4_17SM90_U32x4_STSM_NENS4_39AutoVectorizingCopyWithAssumedAlignmentILi128EEEEEEvvEEEEvNT_6ParamsE,@"STO_CUDA_ENTRY STV_DEFAULT"
_ZN7cutlass13device_kernelINS_4gemm6kernel13GemmUniversalIN4cute5tupleIJiiiiEEENS1_10collective13CollectiveMmaINS1_35MainloopSm100TmaUmmaWarpSpecializedILi8ELi2ELi4ENS5_IJNS4_1CILi1EEENSA_ILi8EEESB_EEEEENS5_IJNSA_ILi64EEENSA_ILi128EEENSA_ILi32EEEEEEfNS5_IJlSB_lEEEfSJ_NS4_8TiledMMAINS4_8MMA_AtomIJNS4_17SM100_MMA_TF32_SSINS_10tfloat32_tESN_fLi64ELi128ELNS4_4UMMA5MajorE0ELSP_0ELNSO_7ScaleInE0ELSQ_0EEEEEENS4_6LayoutINS5_IJSB_SB_SB_EEENS5_IJNSA_ILi0EEESV_SV_EEEEENS5_IJNS4_10UnderscoreESY_SY_EEEEENS4_23SM90_TMA_LOAD_MULTICASTENS4_14ComposedLayoutINS4_7SwizzleILi3ELi4ELi3EEENS4_18smem_ptr_flag_bitsILi32EEENST_INS5_IJSC_SH_EEENS5_IJSH_SB_EEEEEEEvNS4_8identityENS4_13SM90_TMA_LOADES1A_vS1B_EENS_8epilogue10collective18CollectiveEpilogueINS1E_23Sm100TmaWarpSpecializedILi4ELi2ELi16ELb1ELb0EEEJSI_NS5_IJNST_ISF_SB_EENST_ISH_SB_EEEEEfSJ_fSJ_NS1E_6fusion15FusionCallbacksIS1I_NS1M_17LinearCombinationIffffLNS_15FloatRoundStyleE2EEESI_S1L_JEEENS4_5SM1004TMEM4LOAD26SM100_TMEM_LOAD_16dp128b8xES1C_S1A_NS4_17SM75_U32x4_LDSM_NENS4_14SM90_TMA_STOREES1A_NS4_17SM90_U32x4_STSM_NENS4_39AutoVectorizingCopyWithAssumedAlignmentILi128EEEEEEvvEEEEvNT_6ParamsE:
[----:B------:R-:W1:Y:S01]  /*0000*/  LDC R1, c[0x0][0x37c] ;  /* 0x0000df00ff017b82 */ /* 0x000e620000000800 */
[----:B------:R-:W2:Y:S01]  /*0010*/  S2R R65, SR_TID.X ;  /* 0x0000000000417919 */ /* 0x000ea20000002100 */
[----:B------:R-:W3:Y:S01]  /*0020*/  LDCU.64 UR8, c[0x0][0x890] ;  /* 0x00011200ff0877ac */ /* 0x000ee20008000a00 */
[----:B------:R-:W-:Y:S02]  /*0030*/  PRMT R52, RZ, 0x7610, R52 ;  /* 0x00007610ff347816 */ /* 0x000fe40000000034 */
[----:B------:R-:W-:Y:S01]  /*0040*/  ELECT P3, URZ, PT ;  /* 0x0000000000ff782f */ /* 0x000fe20003860000 */
[----:B---3--:R-:W-:-:S04]  /*0050*/  UISETP.NE.U32.AND UP0, UPT, UR8, URZ, UPT ;  /* 0x000000ff0800728c */ /* 0x008fc8000bf05070 */
[----:B------:R-:W-:Y:S01]  /*0060*/  UISETP.NE.AND.EX UP0, UPT, UR9, URZ, UPT, UP0 ;  /* 0x000000ff0900728c */ /* 0x000fe2000bf05300 */
[----:B--2---:R-:W-:-:S05]  /*0070*/  SHF.R.U32.HI R53, RZ, 0x5, R65 ;  /* 0x00000005ff357819 */ /* 0x004fca0000011641 */
[----:B------:R-:W2:Y:S02]  /*0080*/  SHFL.IDX PT, R0, R53, RZ, 0x1f ;  /* 0x00001fff35007589 */ /* 0x000ea400000e0000 */
[----:B--2---:R-:W-:Y:S01]  /*0090*/  R2UR UR17, R0 ;  /* 0x00000000001172ca */ /* 0x004fe200000e0000 */
[----:B-1----:R-:W-:-:S14]  /*00a0*/  BRA.U UP0, `(.L_x_0) ;  /* 0x0000000100307547 */ /* 0x002fdc000b800000 */
[----:B------:R-:W1:Y:S02]  /*00b0*/  LDCU.64 UR4, c[0x0][0x888] ;  /* 0x00011100ff0477ac */ /* 0x000e640008000a00 */
[----:B-1----:R-:W-:-:S04]  /*00c0*/  UISETP.NE.U32.AND UP0, UPT, UR4, URZ, UPT ;  /* 0x000000ff0400728c */ /* 0x002fc8000bf05070 */
[----:B------:R-:W-:-:S09]  /*00d0*/  UISETP.NE.AND.EX UP0, UPT, UR5, URZ, UPT, UP0 ;  /* 0x000000ff0500728c */ /* 0x000fd2000bf05300 */
[----:B------:R-:W-:Y:S05]  /*00e0*/  BRA.U !UP0, `(.L_x_1) ;  /* 0x0000000108147547 */ /* 0x000fea000b800000 */
[----:B------:R-:W1:Y:S01]  /*00f0*/  LDC.64 R2, c[0x0][0x888] ;  /* 0x00022200ff027b82 */ /* 0x000e620000000a00 */
[----:B------:R-:W1:Y:S02]  /*0100*/  LDCU.64 UR4, c[0x0][0x358] ;  /* 0x00006b00ff0477ac */ /* 0x000e640008000a00 */
[----:B-1----:R1:W5:Y:S01]  /*0110*/  LDG.E R27, desc[UR4][R2.64] ;  /* 0x00000004021b7981 */ /* 0x002362000c1e1900 */
[----:B------:R-:W-:Y:S01]  /*0120*/  HFMA2 R52, -RZ, RZ, 0, 5.9604644775390625e-08 ;  /* 0x00000001ff347431 */ /* 0x000fe200000001ff */
[----:B------:R-:W-:Y:S05]  /*0130*/  BRA `(.L_x_0) ;  /* 0x00000000000c7947 */ /* 0x000fea0003800000 */
.L_x_1:
[----:B------:R-:W1:Y:S01]  /*0140*/  LDCU UR4, c[0x0][0x880] ;  /* 0x00011000ff0477ac */ /* 0x000e620008000800 */
[----:B------:R-:W-:Y:S01]  /*0150*/  HFMA2 R52, -RZ, RZ, 0, 5.9604644775390625e-08 ;  /* 0x00000001ff347431 */ /* 0x000fe200000001ff */
[----:B-1----:R-:W-:-:S07]  /*0160*/  MOV R27, UR4 ;  /* 0x00000004001b7c02 */ /* 0x002fce0008000f00 */
.L_x_0:
[----:B------:R-:W2:Y:S02]  /*0170*/  LDCU.64 UR4, c[0x0][0x8b0] ;  /* 0x00011600ff0477ac */ /* 0x000ea40008000a00 */
[----:B--2---:R-:W-:-:S04]  /*0180*/  UISETP.NE.U32.AND UP0, UPT, UR4, URZ, UPT ;  /* 0x000000ff0400728c */ /* 0x004fc8000bf05070 */
[----:B------:R-:W-:-:S09]  /*0190*/  UISETP.NE.AND.EX UP0, UPT, UR5, URZ, UPT, UP0 ;  /* 0x000000ff0500728c */ /* 0x000fd2000bf05300 */
[----:B------:R-:W-:Y:S05]  /*01a0*/  BRA.U UP0, `(.L_x_2) ;  /* 0x0000000100287547 */ /* 0x000fea000b800000 */
[----:B------:R-:W2:Y:S02]  /*01b0*/  LDCU.64 UR4, c[0x0][0x8a8] ;  /* 0x00011500ff0477ac */ /* 0x000ea40008000a00 */
[----:B--2---:R-:W-:-:S04]  /*01c0*/  UISETP.NE.U32.AND UP0, UPT, UR4, URZ, UPT ;  /* 0x000000ff0400728c */ /* 0x004fc8000bf05070 */
[----:B------:R-:W-:-:S09]  /*01d0*/  UISETP.NE.AND.EX UP0, UPT, UR5, URZ, UPT, UP0 ;  /* 0x000000ff0500728c */ /* 0x000fd2000bf05300 */
[----:B------:R-:W-:Y:S05]  /*01e0*/  BRA.U !UP0, `(.L_x_3) ;  /* 0x0000000108107547 */ /* 0x000fea000b800000 */
[----:B------:R-:W2:Y:S01]  /*01f0*/  LDC.64 R24, c[0x0][0x8a8] ;  /* 0x00022a00ff187b82 */ /* 0x000ea20000000a00 */
[----:B------:R-:W2:Y:S02]  /*0200*/  LDCU.64 UR4, c[0x0][0x358] ;  /* 0x00006b00ff0477ac */ /* 0x000ea40008000a00 */
[----:B--2---:R2:W5:Y:S01]  /*0210*/  LDG.E R24, desc[UR4][R24.64] ;  /* 0x0000000418187981 */ /* 0x004562000c1e1900 */
[----:B------:R-:W-:Y:S05]  /*0220*/  BRA `(.L_x_2) ;  /* 0x0000000000087947 */ /* 0x000fea0003800000 */
.L_x_3:
[----:B------:R-:W2:Y:S02]  /*0230*/  LDCU UR4, c[0x0][0x8a0] ;  /* 0x00011400ff0477ac */ /* 0x000ea40008000800 */
[----:B--2---:R-:W-:Y:S02]  /*0240*/  MOV R24, UR4 ;  /* 0x0000000400187c02 */ /* 0x004fe40008000f00 */
.L_x_2:
[----:B------:R-:W-:Y:S01]  /*0250*/  IMAD.U32 R0, RZ, RZ, UR17 ;  /* 0x00000011ff007e24 */ /* 0x000fe2000f8e00ff */
[----:B------:R-:W-:Y:S04]  /*0260*/  BSSY.RECONVERGENT B0, `(.L_x_4) ;  /* 0x000000c000007945 */ /* 0x000fe80003800200 */
[C---:B------:R-:W-:Y:S02]  /*0270*/  ISETP.NE.OR P1, PT, R0.reuse, 0x1, !P3 ;  /* 0x000000010000780c */ /* 0x040fe40005f25670 */
[----:B------:R-:W-:-:S11]  /*0280*/  ISETP.NE.OR P0, PT, R0, 0x3, !P3 ;  /* 0x000000030000780c */ /* 0x000fd60005f05670 */
[----:B------:R-:W-:Y:S05]  /*0290*/  @P1 BRA `(.L_x_5) ;  /* 0x0000000000201947 */ /* 0x000fea0003800000 */
[----:B------:R-:W3:Y:S02]  /*02a0*/  LDCU.64 UR4, c[0x0][0x348] ;  /* 0x00006900ff0477ac */ /* 0x000ee40008000a00 */
[----:B---3--:R-:W-:Y:S02]  /*02b0*/  UIADD3 UR6, UP1, UPT, UR4, 0x80, URZ ;  /* 0x0000008004067890 */ /* 0x008fe4000ff3e0ff */
[----:B------:R-:W-:Y:S02]  /*02c0*/  UIADD3 UR4, UP0, UPT, UR4, 0x180, URZ ;  /* 0x0000018004047890 */ /* 0x000fe4000ff1e0ff */
[----:B------:R-:W-:Y:S02]  /*02d0*/  UIADD3.X UR7, UPT, UPT, URZ, UR5, URZ, UP1, !UPT ;  /* 0x00000005ff077290 */ /* 0x000fe40008ffe4ff */
[----:B------:R-:W-:-:S07]  /*02e0*/  UIADD3.X UR5, UPT, UPT, URZ, UR5, URZ, UP0, !UPT ;  /* 0x00000005ff057290 */ /* 0x000fce00087fe4ff */
[----:B------:R3:W-:Y:S02]  /*02f0*/  UTMACCTL.PF [UR6] ;  /* 0x00000000060079b9 */ /* 0x0007e40008040000 */
[----:B------:R3:W-:Y:S02]  /*0300*/  UTMACCTL.PF [UR4] ;  /* 0x00000000040079b9 */ /* 0x0007e40008040000 */
[----:B---3--:R-:W-:Y:S01]  /*0310*/  NOP ;  /* 0x0000000000007918 */ /* 0x008fe20000000000 */
.L_x_5:
[----:B------:R-:W-:Y:S05]  /*0320*/  BSYNC.RECONVERGENT B0 ;  /* 0x0000000000007941 */ /* 0x000fea0003800200 */
.L_x_4:
[----:B------:R-:W-:Y:S04]  /*0330*/  BSSY.RECONVERGENT B0, `(.L_x_6) ;  /* 0x000000a000007945 */ /* 0x000fe80003800200 */
        /* <DEDUP_REMOVED lines=9> */
.L_x_7:
[----:B------:R-:W-:Y:S05]  /*03d0*/  BSYNC.RECONVERGENT B0 ;  /* 0x0000000000007941 */ /* 0x000fea0003800200 */
.L_x_6:
[----:B------:R-:W3:Y:S01]  /*03e0*/  LDCU.64 UR4, c[0x0][0x888] ;  /* 0x00011100ff0477ac */ /* 0x000ee20008000a00 */
[----:B------:R-:W-:Y:S02]  /*03f0*/  UISETP.EQ.U32.AND UP1, UPT, UR8, URZ, UPT ;  /* 0x000000ff0800728c */ /* 0x000fe4000bf22070 */
[----:B------:R-:W-:Y:S02]  /*0400*/  UPLOP3.LUT UP3, UPT, UPT, UPT, UPT, 0x80, 0x8 ;  /* 0x000000000008789c */ /* 0x000fe40003f6f070 */
[----:B---3--:R-:W-:-:S04]  /*0410*/  UISETP.NE.U32.AND UP0, UPT, UR4, URZ, UPT ;  /* 0x000000ff0400728c */ /* 0x008fc8000bf05070 */
[----:B------:R-:W-:-:S04]  /*0420*/  UISETP.NE.AND.EX UP0, UPT, UR5, URZ, UPT, UP0 ;  /* 0x000000ff0500728c */ /* 0x000fc8000bf05300 */
[----:B------:R-:W-:-:S04]  /*0430*/  UISETP.EQ.OR.EX UP2, UPT, UR9, URZ, !UP0, UP1 ;  /* 0x000000ff0900728c */ /* 0x000fc8000c742710 */
[----:B------:R-:W-:-:S06]  /*0440*/  UP2UR UR4, UPR, URZ, 0x4 ;  /* 0x00000004ff047883 */ /* 0x000fcc0008000000 */
[----:B------:R-:W-:Y:S01]  /*0450*/  MOV R56, UR4 ;  /* 0x0000000400387c02 */ /* 0x000fe20008000f00 */
[----:B------:R-:W-:Y:S06]  /*0460*/  BRA.U !UP2, `(.L_x_8) ;  /* 0x000000010a207547 */ /* 0x000fec000b800000 */
[----:B------:R-:W-:Y:S01]  /*0470*/  UISETP.NE.U32.AND UP1, UPT, UR8, URZ, UPT ;  /* 0x000000ff0800728c */ /* 0x000fe2000bf25070 */
[----:B-----5:R-:W-:Y:S01]  /*0480*/  FSETP.NEU.AND P0, PT, R27, RZ, PT ;  /* 0x000000ff1b00720b */ /* 0x020fe20003f0d000 */
[----:B------:R-:W-:Y:S02]  /*0490*/  USEL UR4, URZ, 0xffffffff, UP0 ;  /* 0xffffffffff047887 */ /* 0x000fe40008000000 */
[----:B------:R-:W-:-:S10]  /*04a0*/  UISETP.NE.AND.EX UP1, UPT, UR9, URZ, UPT, UP1 ;  /* 0x000000ff0900728c */ /* 0x000fd4000bf25310 */
[----:B------:R-:W-:Y:S01]  /*04b0*/  VOTEU.ANY UP0, P0 ;  /* 0x0000000000ff7886 */ /* 0x000fe20000000100 */
[----:B------:R-:W-:-:S04]  /*04c0*/  @!UP1 USEL UR4, URZ, 0xffffffff, UP0 ;  /* 0xffffffffff049887 */ /* 0x000fc80008000000 */
[----:B------:R-:W-:-:S04]  /*04d0*/  ULOP3.LUT UR4, UR4, 0x1, URZ, 0xc0, !UPT ;  /* 0x0000000104047892 */ /* 0x000fc8000f8ec0ff */
[----:B------:R-:W-:-:S11]  /*04e0*/  UISETP.NE.U32.AND UP3, UPT, UR4, 0x1, UPT ;  /* 0x000000010400788c */ /* 0x000fd6000bf65070 */
.L_x_8:
[----:B-1----:R-:W1:Y:S01]  /*04f0*/  SHFL.IDX PT, R2, R53, RZ, 0x1f ;  /* 0x00001fff35027589 */ /* 0x002e6200000e0000 */
[----:B------:R-:W-:-:S04]  /*0500*/  UISETP.NE.AND UP0, UPT, UR17, 0x2, UPT ;  /* 0x000000021100788c */ /* 0x000fc8000bf05270 */
[----:B------:R-:W-:Y:S01]  /*0510*/  USEL UR48, URZ, 0x1, UP0 ;  /* 0x00000001ff307887 */ /* 0x000fe20008000000 */
[----:B-1----:R-:W-:-:S13]  /*0520*/  ISETP.NE.AND P0, PT, R2, RZ, PT ;  /* 0x000000ff0200720c */ /* 0x002fda0003f05270 */
[----:B------:R-:W-:Y:S05]  /*0530*/  @P0 BRA `(.L_x_9) ;  /* 0x0000000000840947 */ /* 0x000fea0003800000 */
[----:B------:R-:W-:Y:S01]  /*0540*/  ELECT P0, URZ, PT ;  /* 0x0000000000ff782f */ /* 0x000fe20003800000 */
[----:B------:R-:W-:-:S12]  /*0550*/  BSSY.RECONVERGENT B0, `(.L_x_9) ;  /* 0x000001f000007945 */ /* 0x000fd80003800200 */
[----:B------:R-:W-:Y:S05]  /*0560*/  @!P0 BRA `(.L_x_10) ;  /* 0x0000000000748947 */ /* 0x000fea0003800000 */
[----:B------:R-:W1:Y:S01]  /*0570*/  S2UR UR4, SR_CgaCtaId ;  /* 0x00000000000479c3 */ /* 0x000e620000008800 */
[----:B------:R-:W-:Y:S01]  /*0580*/  UMOV UR5, 0x400 ;  /* 0x0000040000057882 */ /* 0x000fe20000000000 */
[----:B------:R-:W-:Y:S01]  /*0590*/  UMOV UR8, 0x1 ;  /* 0x0000000100087882 */ /* 0x000fe20000000000 */
[----:B------:R-:W-:Y:S01]  /*05a0*/  UMOV UR6, 0x8 ;  /* 0x0000000800067882 */ /* 0x000fe20000000000 */
[----:B------:R-:W-:-:S04]  /*05b0*/  UIADD3 UR8, UPT, UPT, -UR8, 0x100000, URZ ;  /* 0x0010000008087890 */ /* 0x000fc8000fffe1ff */
[----:B------:R-:W-:Y:S02]  /*05c0*/  USHF.L.U32 UR9, UR8, 0xb, URZ ;  /* 0x0000000b08097899 */ /* 0x000fe400080006ff */
[----:B------:R-:W-:Y:S02]  /*05d0*/  USHF.L.U32 UR8, UR8, 0x1, URZ ;  /* 0x0000000108087899 */ /* 0x000fe400080006ff */
[----:B------:R-:W-:-:S04]  /*05e0*/  UIADD3 UR6, UPT, UPT, -UR6, 0x100000, URZ ;  /* 0x0010000006067890 */ /* 0x000fc8000fffe1ff */
[----:B------:R-:W-:Y:S02]  /*05f0*/  USHF.L.U32 UR7, UR6, 0xb, URZ ;  /* 0x0000000b06077899 */ /* 0x000fe400080006ff */
[----:B------:R-:W-:Y:S02]  /*0600*/  USHF.L.U32 UR6, UR6, 0x1, URZ ;  /* 0x0000000106067899 */ /* 0x000fe400080006ff */
[----:B-1----:R-:W-:Y:S01]  /*0610*/  ULEA UR4, UR4, UR5, 0x18 ;  /* 0x0000000504047291 */ /* 0x002fe2000f8ec0ff */
[----:B------:R-:W1:Y:S11]  /*0620*/  FENCE.VIEW.ASYNC.S ;  /* 0x00000000000073c6 */ /* 0x000e760000000000 */
[----:B-1----:R1:W3:Y:S01]  /*0630*/  SYNCS.EXCH.64 URZ, [UR4], UR8 ;  /* 0x0000000804ff75b2 */ /* 0x0022e20008000100 */
[----:B------:R1:W4:Y:S01]  /*0640*/  SYNCS.EXCH.64 URZ, [UR4+0x40], UR6 ;  /* 0x0000400604ff75b2 */ /* 0x0003220008000100 */
[----:B------:R1:W1:Y:S01]  /*0650*/  SYNCS.EXCH.64 URZ, [UR4+0x8], UR8 ;  /* 0x0000080804ff75b2 */ /* 0x0002620008000100 */
        /* <DEDUP_REMOVED lines=13> */
[----:B------:R-:W-:Y:S01]  /*0730*/  NOP ;  /* 0x0000000000007918 */ /* 0x000fe20000000000 */
.L_x_10:
[----:B-1----:R-:W-:Y:S05]  /*0740*/  BSYNC.RECONVERGENT B0 ;  /* 0x0000000000007941 */ /* 0x002fea0003800200 */
.L_x_9:
[----:B------:R-:W1:Y:S01]  /*0750*/  SHFL.IDX PT, R2, R53, RZ, 0x1f ;  /* 0x00001fff35027589 */ /* 0x000e6200000e0000 */
[----:B------:R-:W-:Y:S01]  /*0760*/  NOP ;  /* 0x0000000000007918 */ /* 0x000fe20000000000 */
[----:B-1----:R-:W-:-:S13]  /*0770*/  ISETP.NE.AND P0, PT, R2, 0x1, PT ;  /* 0x000000010200780c */ /* 0x002fda0003f05270 */
[----:B------:R-:W-:Y:S05]  /*0780*/  @P0 BRA `(.L_x_11) ;  /* 0x0000000000580947 */ /* 0x000fea0003800000 */
        /* <DEDUP_REMOVED lines=9> */
[----:B------:R-:W-:Y:S01]  /*0820*/  USHF.L.U32 UR6, UR6, 0x1, URZ ;  /* 0x0000000106067899 */ /* 0x000fe200080006ff */
[----:B------:R-:W-:Y:S01]  /*0830*/  ELECT P0, URZ, PT ;  /* 0x0000000000ff782f */ /* 0x000fe20003800000 */
[----:B-1----:R-:W-:Y:S01]  /*0840*/  ULEA UR4, UR4, UR5, 0x18 ;  /* 0x0000000504047291 */ /* 0x002fe2000f8ec0ff */
[----:B------:R-:W1:Y:S11]  /*0850*/  FENCE.VIEW.ASYNC.S ;  /* 0x00000000000073c6 */ /* 0x000e760000000000 */
[----:B-1----:R1:W1:Y:S01]  /*0860*/  SYNCS.EXCH.64 URZ, [UR4+0x80], UR8 ;  /* 0x0000800804ff75b2 */ /* 0x0022620008000100 */
        /* <DEDUP_REMOVED lines=8> */
.L_x_11:
[----:B------:R-:W2:Y:S01]  /*08f0*/  SHFL.IDX PT, R2, R53, RZ, 0x1f ;  /* 0x00001fff35027589 */ /* 0x000ea200000e0000 */
[----:B------:R-:W-:Y:S01]  /*0900*/  NOP ;  /* 0x0000000000007918 */ /* 0x000fe20000000000 */
[----:B--2---:R-:W-:-:S13]  /*0910*/  ISETP.NE.AND P0, PT, R2, 0x3, PT ;  /* 0x000000030200780c */ /* 0x004fda0003f05270 */
[----:B------:R-:W-:Y:S05]  /*0920*/  @P0 BRA `(.L_x_12) ;  /* 0x0000000000300947 */ /* 0x000fea0003800000 */
[----:B-1----:R-:W1:Y:S01]  /*0930*/  S2UR UR4, SR_CgaCtaId ;  /* 0x00000000000479c3 */ /* 0x002e620000008800 */
[----:B------:R-:W-:Y:S01]  /*0940*/  UMOV UR6, 0x400 ;  /* 0x0000040000067882 */ /* 0x000fe20000000000 */
[----:B------:R-:W-:Y:S01]  /*0950*/  UMOV UR5, 0x20 ;  /* 0x0000002000057882 */ /* 0x000fe20000000000 */
[----:B------:R-:W-:Y:S01]  /*0960*/  ELECT P0, URZ, PT ;  /* 0x0000000000ff782f */ /* 0x000fe20003800000 */
[----:B-1----:R-:W-:Y:S02]  /*0970*/  ULEA UR6, UR4, UR6, 0x18 ;  /* 0x0000000604067291 */ /* 0x002fe4000f8ec0ff */
[----:B------:R-:W-:-:S04]  /*0980*/  UIADD3 UR4, UPT, UPT, -UR5, 0x100000, URZ ;  /* 0x0010000005047890 */ /* 0x000fc8000fffe1ff */
[----:B------:R-:W-:Y:S02]  /*0990*/  USHF.L.U32 UR5, UR4, 0xb, URZ ;  /* 0x0000000b04057899 */ /* 0x000fe400080006ff */
[----:B------:R-:W-:Y:S01]  /*09a0*/  USHF.L.U32 UR4, UR4, 0x1, URZ ;  /* 0x0000000104047899 */ /* 0x000fe200080006ff */
[----:B------:R-:W1:Y:S11]  /*09b0*/  FENCE.VIEW.ASYNC.S ;  /* 0x00000000000073c6 */ /* 0x000e760000000000 */
[----:B-1----:R2:W1:Y:S01]  /*09c0*/  SYNCS.EXCH.64 URZ, [UR6+0xc0], UR4 ;  /* 0x0000c00406ff75b2 */ /* 0x0024620008000100 */
[----:B------:R2:W1:Y:S02]  /*09d0*/  SYNCS.EXCH.64 URZ, [UR6+0xc8], UR4 ;  /* 0x0000c80406ff75b2 */ /* 0x0004640008000100 */
[----:B--2---:R-:W-:Y:S01]  /*09e0*/  NOP ;  /* 0x0000000000007918 */ /* 0x004fe20000000000 */
.L_x_12:
[----:B------:R-:W2:Y:S01]  /*09f0*/  SHFL.IDX PT, R2, R53, RZ, 0x1f ;  /* 0x00001fff35027589 */ /* 0x000ea200000e0000 */
[----:B------:R-:W-:Y:S01]  /*0a00*/  NOP ;  /* 0x0000000000007918 */ /* 0x000fe20000000000 */
[----:B--2---:R-:W-:-:S13]  /*0a10*/  ISETP.NE.AND P0, PT, R2, 0x4, PT ;  /* 0x000000040200780c */ /* 0x004fda0003f05270 */
[----:B------:R-:W-:Y:S05]  /*0a20*/  @P0 BRA `(.L_x_13) ;  /* 0x00000000004c0947 */ /* 0x000fea0003800000 */
[----:B-1----:R-:W1:Y:S01]  /*0a30*/  S2UR UR6, SR_CgaCtaId ;  /* 0x00000000000679c3 */ /* 0x002e620000008800 */
[----:B------:R-:W-:Y:S01]  /*0a40*/  UMOV UR4, 0x720 ;  /* 0x0000072000047882 */ /* 0x000fe20000000000 */
[----:B------:R-:W-:Y:S01]  /*0a50*/  UMOV UR5, 0x400 ;  /* 0x0000040000057882 */ /* 0x000fe20000000000 */
[----:B------:R-:W-:Y:S01]  /*0a60*/  USEL UR4, UR4, 0x620, UP3 ;  /* 0x0000062004047887 */ /* 0x000fe20009800000 */
[----:B------:R-:W-:Y:S01]  /*0a70*/  UMOV UR8, 0x1 ;  /* 0x0000000100087882 */ /* 0x000fe20000000000 */
[----:B------:R-:W-:Y:S01]  /*0a80*/  ELECT P0, URZ, PT ;  /* 0x0000000000ff782f */ /* 0x000fe20003800000 */
[----:B------:R-:W-:-:S04]  /*0a90*/  UIADD3 UR8, UPT, UPT, -UR8, 0x100000, URZ ;  /* 0x0010000008087890 */ /* 0x000fc8000fffe1ff */
[----:B------:R-:W-:Y:S02]  /*0aa0*/  USHF.L.U32 UR9, UR8, 0xb, URZ ;  /* 0x0000000b08097899 */ /* 0x000fe400080006ff */
[----:B------:R-:W-:Y:S02]  /*0ab0*/  USHF.L.U32 UR8, UR8, 0x1, URZ ;  /* 0x0000000108087899 */ /* 0x000fe400080006ff */
[----:B-1----:R-:W-:Y:S02]  /*0ac0*/  ULEA UR6, UR6, UR5, 0x18 ;  /* 0x0000000506067291 */ /* 0x002fe4000f8ec0ff */
[----:B------:R-:W-:-:S04]  /*0ad0*/  UIADD3 UR4, UPT, UPT, -UR4, 0x100000, URZ ;  /* 0x0010000004047890 */ /* 0x000fc8000fffe1ff */
[----:B------:R-:W-:Y:S02]  /*0ae0*/  USHF.L.U32 UR5, UR4, 0xb, URZ ;  /* 0x0000000b04057899 */ /* 0x000fe400080006ff */
[----:B------:R-:W-:Y:S01]  /*0af0*/  USHF.L.U32 UR4, UR4, 0x1, URZ ;  /* 0x0000000104047899 */ /* 0x000fe200080006ff */
[----:B------:R-:W1:Y:S03]  /*0b00*/  FENCE.VIEW.ASYNC.S ;  /* 0x00000000000073c6 */ /* 0x000e660000000000 */
[----:B-1----:R2:W1:Y:S08]  /*0b10*/  SYNCS.EXCH.64 URZ, [UR6+0xd0], UR8 ;  /* 0x0000d00806ff75b2 */ /* 0x0024700008000100 */
[----:B------:R2:W1:Y:S01]  /*0b20*/  SYNCS.EXCH.64 URZ, [UR6+0xe0], UR4 ;  /* 0x0000e00406ff75b2 */ /* 0x0004620008000100 */
[----:B------:R2:W1:Y:S01]  /*0b30*/  SYNCS.EXCH.64 URZ, [UR6+0xd8], UR8 ;  /* 0x0000d80806ff75b2 */ /* 0x0004620008000100 */
[----:B------:R2:W1:Y:S02]  /*0b40*/  SYNCS.EXCH.64 URZ, [UR6+0xe8], UR4 ;  /* 0x0000e80406ff75b2 */ /* 0x0004640008000100 */
[----:B--2---:R-:W-:Y:S01]  /*0b50*/  NOP ;  /* 0x0000000000007918 */ /* 0x004fe20000000000 */
.L_x_13:
[----:B------:R-:W2:Y:S01]  /*0b60*/  SHFL.IDX PT, R2, R53, RZ, 0x1f ;  /* 0x00001fff35027589 */ /* 0x000ea200000e0000 */
[----:B------:R-:W-:Y:S01]  /*0b70*/  NOP ;  /* 0x0000000000007918 */ /* 0x000fe20000000000 */
[----:B--2---:R-:W-:-:S13]  /*0b80*/  ISETP.NE.AND P0, PT, R2, 0x5, PT ;  /* 0x000000050200780c */ /* 0x004fda0003f05270 */
[----:B------:R-:W-:Y:S05]  /*0b90*/  @P0 BRA `(.L_x_14) ;  /* 0x0000000000580947 */ /* 0x000fea0003800000 */
[----:B-1----:R-:W1:Y:S01]  /*0ba0*/  S2UR UR4, SR_CgaCtaId ;  /* 0x00000000000479c3 */ /* 0x002e620000008800 */
        /* <DEDUP_REMOVED lines=19> */
[----:B------:R2:W1:Y:S02]  /*0ce0*/  SYNCS.EXCH.64 URZ, [UR4+0x128], UR6 ;  /* 0x0001280604ff75b2 */ /* 0x0004640008000100 */
[----:B--2---:R-:W-:Y:S01]  /*0cf0*/  NOP ;  /* 0x0000000000007918 */ /* 0x004fe20000000000 */
.L_x_14:
[----:B------:R-:W2:Y:S01]  /*0d00*/  SHFL.IDX PT, R2, R53, RZ, 0x1f ;  /* 0x00001fff35027589 */ /* 0x000ea200000e0000 */
[----:B------:R-:W-:Y:S01]  /*0d10*/  NOP ;  /* 0x0000000000007918 */ /* 0x000fe20000000000 */
[----:B--2---:R-:W-:-:S13]  /*0d20*/  ISETP.NE.AND P0, PT, R2, 0x3, PT ;  /* 0x000000030200780c */ /* 0x004fda0003f05270 */
[----:B------:R-:W-:Y:S05]  /*0d30*/  @P0 BRA `(.L_x_15) ;  /* 0x0000000000380947 */ /* 0x000fea0003800000 */
[----:B------:R-:W2:Y:S01]  /*0d40*/  S2UR UR5, SR_CgaCtaId ;  /* 0x00000000000579c3 */ /* 0x000ea20000008800 */
[----:B-1----:R-:W-:Y:S01]  /*0d50*/  UMOV UR4, 0x400 ;  /* 0x0000040000047882 */ /* 0x002fe20000000000 */
[----:B------:R-:W-:Y:S01]  /*0d60*/  UMOV UR6, 0x20 ;  /* 0x0000002000067882 */ /* 0x000fe20000000000 */
[----:B------:R-:W-:Y:S01]  /*0d70*/  ELECT P0, URZ, PT ;  /* 0x0000000000ff782f */ /* 0x000fe20003800000 */
[----:B------:R-:W-:-:S04]  /*0d80*/  UIADD3 UR6, UPT, UPT, -UR6, 0x100000, URZ ;  /* 0x0010000006067890 */ /* 0x000fc8000fffe1ff */
[----:B------:R-:W-:Y:S02]  /*0d90*/  USHF.L.U32 UR7, UR6, 0xb, URZ ;  /* 0x0000000b06077899 */ /* 0x000fe400080006ff */
[----:B------:R-:W-:Y:S02]  /*0da0*/  USHF.L.U32 UR6, UR6, 0x1, URZ ;  /* 0x0000000106067899 */ /* 0x000fe400080006ff */
[----:B--2---:R-:W-:Y:S01]  /*0db0*/  ULEA UR4, UR5, UR4, 0x18 ;  /* 0x0000000405047291 */ /* 0x004fe2000f8ec0ff */
[----:B------:R-:W1:Y:S11]  /*0dc0*/  FENCE.VIEW.ASYNC.S ;  /* 0x00000000000073c6 */ /* 0x000e760000000000 */
[----:B-1----:R2:W1:Y:S01]  /*0dd0*/  SYNCS.EXCH.64 URZ, [UR4+0x130], UR6 ;  /* 0x0001300604ff75b2 */ /* 0x0024620008000100 */
[----:B------:R2:W1:Y:S01]  /*0de0*/  SYNCS.EXCH.64 URZ, [UR4+0x140], UR6 ;  /* 0x0001400604ff75b2 */ /* 0x0004620008000100 */
[----:B------:R2:W1:Y:S01]  /*0df0*/  SYNCS.EXCH.64 URZ, [UR4+0x138], UR6 ;  /* 0x0001380604ff75b2 */ /* 0x0004620008000100 */
[----:B------:R2:W1:Y:S02]  /*0e00*/  SYNCS.EXCH.64 URZ, [UR4+0x148], UR6 ;  /* 0x0001480604ff75b2 */ /* 0x0004640008000100 */
[----:B--2---:R-:W-:Y:S01]  /*0e10*/  NOP ;  /* 0x0000000000007918 */ /* 0x004fe20000000000 */
.L_x_15:
[----:B-1----:R-:W1:Y:S01]  /*0e20*/  LDCU UR4, c[0x0][0x36c] ;  /* 0x00006d80ff0477ac */ /* 0x002e620008000800 */
[----:B------:R-:W-:Y:S01]  /*0e30*/  ISETP.NE.OR P3, PT, R0, 0x2, !P3 ;  /* 0x000000020000780c */ /* 0x000fe20005f65670 */
[----:B------:R-:W-:Y:S01]  /*0e40*/  NOP ;  /* 0x0000000000007918 */ /* 0x000fe20000000000 */
[----:B------:R-:W-:Y:S01]  /*0e50*/  LOP3.LUT R0, R65, 0x1f, RZ, 0xc0, !PT ;  /* 0x0000001f41007812 */ /* 0x000fe200078ec0ff */
[----:B------:R-:W-:Y:S02]  /*0e60*/  UISETP.NE.AND UP4, UPT, UR17, URZ, UPT ;  /* 0x000000ff1100728c */ /* 0x000fe4000bf85270 */
[----:B-1----:R-:W-:-:S09]  /*0e70*/  UISETP.EQ.U32.AND UP5, UPT, UR4, 0x1, UPT ;  /* 0x000000010400788c */ /* 0x002fd2000bfa2070 */
[----:B------:R-:W-:Y:S05]  /*0e80*/  BRA.U !UP5, `(.L_x_16) ;  /* 0x000000010d087547 */ /* 0x000fea000b800000 */
[----:B---34-:R-:W-:Y:S01]  /*0e90*/  UCGABAR_ARV ;  /* 0x00000000000079c7 */ /* 0x018fe20008000000 */
[----:B------:R-:W-:Y:S05]  /*0ea0*/  BRA `(.L_x_17) ;  /* 0x0000000000047947 */ /* 0x000fea0003800000 */
.L_x_16:
[----:B---34-:R-:W-:Y:S01]  /*0eb0*/  NOP ;  /* 0x0000000000007918 */ /* 0x018fe20000000000 */
.L_x_17:
[----:B------:R-:W1:Y:S01]  /*0ec0*/  S2UR UR8, SR_CTAID.X ;  /* 0x00000000000879c3 */ /* 0x000e620000002500 */
[----:B------:R-:W-:-:S05]  /*0ed0*/  CS2R.32 R55, SR_CgaSize ;  /* 0x0000000000377805 */ /* 0x000fca0000008a00 */
[----:B------:R-:W-:-:S05]  /*0ee0*/  IMAD R55, R55, -0xa0, RZ ;  /* 0xffffff6037377824 */ /* 0x000fca00078e02ff */
[----:B------:R-:W-:-:S14]  /*0ef0*/  R2UR UR5, R55 ;  /* 0x00000000370572ca */ /* 0x000fdc00000e0000 */
[----:B------:R-:W2:Y:S01]  /*0f00*/  LDCU UR5, c[0x0][UR5+0x2b0] ;  /* 0x00005600050577ac */ /* 0x000ea20008000800 */
[----:B------:R-:W-:-:S05]  /*0f10*/  CS2R.32 R55, SR_CgaSize ;  /* 0x0000000000377805 */ /* 0x000fca0000008a00 */
[----:B------:R-:W-:-:S05]  /*0f20*/  IMAD R55, R55, -0xa0, RZ ;  /* 0xffffff6037377824 */ /* 0x000fca00078e02ff */
[----:B------:R-:W-:-:S14]  /*0f30*/  R2UR UR4, R55 ;  /* 0x00000000370472ca */ /* 0x000fdc00000e0000 */
[----:B------:R-:W3:Y:S01]  /*0f40*/  LDCU UR4, c[0x0][UR4+0x2b4] ;  /* 0x00005680040477ac */ /* 0x000ee20008000800 */
[----:B------:R-:W4:Y:S01]  /*0f50*/  S2UR UR7, SR_CTAID.Y ;  /* 0x00000000000779c3 */ /* 0x000f220000002600 */
[----:B------:R-:W-:-:S05]  /*0f60*/  CS2R.32 R55, SR_CgaSize ;  /* 0x0000000000377805 */ /* 0x000fca0000008a00 */
[----:B------:R-:W-:-:S05]  /*0f70*/  IMAD R55, R55, -0xa0, RZ ;  /* 0xffffff6037377824 */ /* 0x000fca00078e02ff */
[----:B------:R-:W-:-:S14]  /*0f80*/  R2UR UR9, R55 ;  /* 0x00000000370972ca */ /* 0x000fdc00000e0000 */
[----:B------:R-:W3:Y:S01]  /*0f90*/  LDCU UR9, c[0x0][UR9+0x2a0] ;  /* 0x00005400090977ac */ /* 0x000ee20008000800 */
[----:B------:R-:W-:-:S05]  /*0fa0*/  CS2R.32 R55, SR_CgaSize ;  /* 0x0000000000377805 */ /* 0x000fca0000008a00 */
[----:B------:R-:W-:-:S05]  /*0fb0*/  IMAD R55, R55, -0xa0, RZ ;  /* 0xffffff6037377824 */ /* 0x000fca00078e02ff */
[----:B------:R-:W-:-:S14]  /*0fc0*/  R2UR UR10, R55 ;  /* 0x00000000370a72ca */ /* 0x000fdc00000e0000 */
[----:B------:R-:W3:Y:S01]  /*0fd0*/  LDCU UR10, c[0x0][UR10+0x2a4] ;  /* 0x000054800a0a77ac */ /* 0x000ee20008000800 */
[----:B------:R-:W3:Y:S01]  /*0fe0*/  S2UR UR11, SR_CgaCtaId ;  /* 0x00000000000b79c3 */ /* 0x000ee20000008800 */
[----:B------:R-:W3:Y:S01]  /*0ff0*/  LDCU UR21, c[0x0][0xb24] ;  /* 0x00016480ff1577ac */ /* 0x000ee20008000800 */
[----:B------:R-:W3:Y:S01]  /*1000*/  LDCU UR42, c[0x0][0xb24] ;  /* 0x00016480ff2a77ac */ /* 0x000ee20008000800 */
[----:B-1----:R-:W-:-:S05]  /*1010*/  I2FP.F32.U32 R3, UR8 ;  /* 0x0000000800037c45 */ /* 0x002fca0008201000 */
[----:B------:R-:W1:Y:S01]  /*1020*/  S2UR UR36, SR_CTAID.Z ;  /* 0x00000000002479c3 */ /* 0x000e620000002700 */
[----:B------:R-:W1:Y:S01]  /*1030*/  LDCU UR27, c[0x0][0xb30] ;  /* 0x00016600ff1b77ac */ /* 0x000e620008000800 */
[----:B--2---:R-:W-:Y:S01]  /*1040*/  FMUL R3, R3, UR5 ;  /* 0x0000000503037c20 */ /* 0x004fe20008400000 */
[----:B------:R-:W-:Y:S01]  /*1050*/  UMOV UR16, UR8 ;  /* 0x0000000800107c82 */ /* 0x000fe20008000000 */
[----:B----4-:R-:W-:Y:S01]  /*1060*/  I2FP.F32.U32 R2, UR7 ;  /* 0x0000000700027c45 */ /* 0x010fe20008201000 */
[----:B------:R-:W-:-:S03]  /*1070*/  UMOV UR20, UR7 ;  /* 0x0000000700147c82 */ /* 0x000fc60008000000 */
[----:B------:R-:W2:Y:S01]  /*1080*/  F2I.U32.TRUNC.NTZ R3, R3 ;  /* 0x0000000300037305 */ /* 0x000ea2000020f000 */
[----:B---3--:R-:W-:Y:S01]  /*1090*/  UISETP.GE.AND UP2, UPT, UR21, 0x1, UPT ;  /* 0x000000011500788c */ /* 0x008fe2000bf46270 */
[----:B------:R-:W-:Y:S01]  /*10a0*/  FMUL R2, R2, UR4 ;  /* 0x0000000402027c20 */ /* 0x000fe20008400000 */
[----:B------:R-:W-:-:S05]  /*10b0*/  USHF.L.U32 UR28, UR11, 0x8, URZ ;  /* 0x000000080b1c7899 */ /* 0x000fca00080006ff */
[----:B------:R-:W3:Y:S01]  /*10c0*/  F2I.U32.TRUNC.NTZ R2, R2 ;  /* 0x0000000200027305 */ /* 0x000ee2000020f000 */
[----:B--2---:R-:W-:Y:S02]  /*10d0*/  R2UR UR4, R3 ;  /* 0x00000000030472ca */ /* 0x004fe400000e0000 */
[----:B---3--:R-:W-:Y:S02]  /*10e0*/  R2UR UR6, R2 ;  /* 0x00000000020672ca */ /* 0x008fe400000e0000 */
[----:B------:R-:W-:-:S09]  /*10f0*/  PRMT R2, RZ, 0x7610, R2 ;  /* 0x00007610ff027816 */ /* 0x000fd20000000002 */
[----:B------:R-:W-:-:S04]  /*1100*/  UIADD3 UR5, UPT, UPT, -UR4, URZ, URZ ;  /* 0x000000ff04057290 */ /* 0x000fc8000fffe1ff */
[----:B------:R-:W-:Y:S02]  /*1110*/  UIMAD UR5, UR9, UR5, UR8 ;  /* 0x00000005090572a4 */ /* 0x000fe4000f8e0208 */
[----:B------:R-:W-:-:S04]  /*1120*/  UIADD3 UR4, UPT, UPT, -UR6, URZ, URZ ;  /* 0x000000ff06047290 */ /* 0x000fc8000fffe1ff */
[----:B------:R-:W-:Y:S01]  /*1130*/  IMAD.U32 R55, RZ, RZ, UR5 ;  /* 0x00000005ff377e24 */ /* 0x000fe2000f8e00ff */
[----:B------:R-:W-:-:S06]  /*1140*/  UIMAD UR4, UR10, UR4, UR7 ;  /* 0x000000040a0472a4 */ /* 0x000fcc000f8e0207 */
[----:B------:R-:W-:Y:S01]  /*1150*/  IMAD.U32 R54, RZ, RZ, UR4 ;  /* 0x00000004ff367e24 */ /* 0x000fe2000f8e00ff */
[----:B-1----:R-:W-:Y:S06]  /*1160*/  BRA.U UP4, `(.L_x_18) ;  /* 0x0000000104807547 */ /* 0x002fec000b800000 */
[----:B------:R-:W-:Y:S02]  /*1170*/  R2UR UR9, R54 ;  /* 0x00000000360972ca */ /* 0x000fe400000e0000 */
[----:B------:R-:W-:-:S11]  /*1180*/  R2UR UR8, R55 ;  /* 0x00000000370872ca */ /* 0x000fd600000e0000 */
[----:B------:R-:W-:Y:S02]  /*1190*/  UISETP.NE.AND UP0, UPT, UR9, 0x1, UPT ;  /* 0x000000010900788c */ /* 0x000fe4000bf05270 */
[----:B------:R-:W-:Y:S02]  /*11a0*/  UISETP.NE.AND UP1, UPT, UR9, 0x2, UPT ;  /* 0x000000020900788c */ /* 0x000fe4000bf25270 */
[----:B------:R-:W-:Y:S02]  /*11b0*/  USEL UR5, URZ, 0x2, UP0 ;  /* 0x00000002ff057887 */ /* 0x000fe40008000000 */
[----:B------:R-:W-:Y:S02]  /*11c0*/  UISETP.NE.AND UP0, UPT, UR9, 0x3, UPT ;  /* 0x000000030900788c */ /* 0x000fe4000bf05270 */
[----:B------:R-:W-:Y:S02]  /*11d0*/  USEL UR4, URZ, 0x4, UP1 ;  /* 0x00000004ff047887 */ /* 0x000fe40008800000 */
[----:B------:R-:W-:-:S02]  /*11e0*/  UISETP.NE.AND UP1, UPT, UR9, 0x4, UPT ;  /* 0x000000040900788c */ /* 0x000fc4000bf25270 */
[----:B------:R-:W-:Y:S02]  /*11f0*/  USEL UR7, URZ, 0x8, UP0 ;  /* 0x00000008ff077887 */ /* 0x000fe40008000000 */
[----:B------:R-:W-:Y:S02]  /*1200*/  UISETP.NE.AND UP0, UPT, UR9, 0x5, UPT ;  /* 0x000000050900788c */ /* 0x000fe4000bf05270 */
[----:B------:R-:W-:Y:S02]  /*1210*/  USEL UR6, URZ, 0x10, UP1 ;  /* 0x00000010ff067887 */ /* 0x000fe40008800000 */
[----:B------:R-:W-:Y:S02]  /*1220*/  UISETP.NE.AND UP1, UPT, UR9, 0x6, UPT ;  /* 0x000000060900788c */ /* 0x000fe4000bf25270 */
[----:B------:R-:W-:Y:S02]  /*1230*/  USEL UR11, URZ, 0x20, UP0 ;  /* 0x00000020ff0b7887 */ /* 0x000fe40008000000 */
[----:B------:R-:W-:-:S02]  /*1240*/  UISETP.NE.AND UP0, UPT, UR9, 0x7, UPT ;  /* 0x000000070900788c */ /* 0x000fc4000bf05270 */
[----:B------:R-:W-:Y:S02]  /*1250*/  USEL UR12, URZ, 0x40, UP1 ;  /* 0x00000040ff0c7887 */ /* 0x000fe40008800000 */
[----:B------:R-:W-:Y:S02]  /*1260*/  UISETP.NE.AND UP1, UPT, UR9, URZ, UPT ;  /* 0x000000ff0900728c */ /* 0x000fe4000bf25270 */
[----:B------:R-:W-:Y:S02]  /*1270*/  USEL UR13, URZ, 0x80, UP0 ;  /* 0x00000080ff0d7887 */ /* 0x000fe40008000000 */
[----:B------:R-:W-:Y:S02]  /*1280*/  UISETP.NE.AND UP0, UPT, UR8, URZ, UPT ;  /* 0x000000ff0800728c */ /* 0x000fe4000bf05270 */
[----:B------:R-:W-:Y:S02]  /*1290*/  UISETP.EQ.OR UP1, UPT, UR8, URZ, !UP1 ;  /* 0x000000ff0800728c */ /* 0x000fe4000cf22670 */
[----:B------:R-:W-:-:S02]  /*12a0*/  USEL UR9, UR5, 0x2, UP0 ;  /* 0x0000000205097887 */ /* 0x000fc40008000000 */
[----:B------:R-:W-:Y:S02]  /*12b0*/  USEL UR4, UR4, 0x4, UP0 ;  /* 0x0000000404047887 */ /* 0x000fe40008000000 */
[----:B------:R-:W-:Y:S02]  /*12c0*/  USEL UR5, URZ, 0x1, !UP1 ;  /* 0x00000001ff057887 */ /* 0x000fe4000c800000 */
[----:B------:R-:W-:Y:S02]  /*12d0*/  USEL UR10, UR7, 0x8, UP0 ;  /* 0x00000008070a7887 */ /* 0x000fe40008000000 */
[----:B------:R-:W-:Y:S02]  /*12e0*/  USEL UR8, UR6, 0x10, UP0 ;  /* 0x0000001006087887 */ /* 0x000fe40008000000 */
[----:B------:R-:W-:Y:S02]  /*12f0*/  UIADD3 UR4, UPT, UPT, UR4, UR9, UR5 ;  /* 0x0000000904047290 */ /* 0x000fe4000fffe005 */
[----:B------:R-:W-:-:S02]  /*1300*/  USEL UR7, UR11, 0x20, UP0 ;  /* 0x000000200b077887 */ /* 0x000fc40008000000 */
[----:B------:R-:W-:Y:S02]  /*1310*/  USEL UR6, UR12, 0x40, UP0 ;  /* 0x000000400c067887 */ /* 0x000fe40008000000 */
[----:B------:R-:W-:Y:S02]  /*1320*/  UIADD3 UR4, UPT, UPT, UR8, UR10, UR4 ;  /* 0x0000000a08047290 */ /* 0x000fe4000fffe004 */
[----:B------:R-:W-:Y:S02]  /*1330*/  USEL UR5, UR13, 0x80, UP0 ;  /* 0x000000800d057887 */ /* 0x000fe40008000000 */
[----:B------:R-:W-:-:S04]  /*1340*/  UIADD3 UR4, UPT, UPT, UR6, UR7, UR4 ;  /* 0x0000000706047290 */ /* 0x000fc8000fffe004 */
[----:B------:R-:W-:-:S06]  /*1350*/  UIADD3 UR4, UPT, UPT, UR4, UR5, URZ ;  /* 0x0000000504047290 */ /* 0x000fcc000fffe0ff */
[----:B------:R-:W-:Y:S02]  /*1360*/  IMAD.U32 R2, RZ, RZ, UR4 ;  /* 0x00000004ff027e24 */ /* 0x000fe4000f8e00ff */
.L_x_18:
[----:B------:R-:W-:Y:S05]  /*1370*/  BRA.U !UP2, `(.L_x_19) ;  /* 0x000000010ad47547 */ /* 0x000fea000b800000 */
[----:B------:R-:W1:Y:S01]  /*1380*/  LDCU.128 UR12, c[0x0][0xb10] ;  /* 0x00016200ff0c77ac */ /* 0x000e620008000c00 */
[----:B------:R-:W2:Y:S01]  /*1390*/  LDCU UR6, c[0x0][0x370] ;  /* 0x00006e00ff0677ac */ /* 0x000ea20008000800 */
[----:B------:R-:W3:Y:S01]  /*13a0*/  LDCU UR5, c[0x0][0x374] ;  /* 0x00006e80ff0577ac */ /* 0x000ee20008000800 */
[----:B------:R-:W4:Y:S01]  /*13b0*/  LDCU UR26, c[0x0][0xb0c] ;  /* 0x00016180ff1a77ac */ /* 0x000f220008000800 */
[----:B------:R-:W4:Y:S01]  /*13c0*/  LDCU UR4, c[0x0][0xb20] ;  /* 0x00016400ff0477ac */ /* 0x000f220008000800 */
[----:B------:R-:W4:Y:S01]  /*13d0*/  LDCU.64 UR8, c[0x0][0xb28] ;  /* 0x00016500ff0877ac */ /* 0x000f220008000a00 */
[----:B-1----:R-:W-:Y:S02]  /*13e0*/  UISETP.NE.AND UP0, UPT, UR14, 0x1, UPT ;  /* 0x000000010e00788c */ /* 0x002fe4000bf05270 */
[----:B---3--:R-:W-:Y:S02]  /*13f0*/  UIMAD.WIDE.U32 UR10, UR5, UR15, URZ ;  /* 0x0000000f050a72a5 */ /* 0x008fe4000f8e00ff */
[----:B--2---:R-:W-:-:S02]  /*1400*/  UIMAD.WIDE.U32 UR22, UR6, UR12, URZ ;  /* 0x0000000c061672a5 */ /* 0x004fc4000f8e00ff */
[----:B----4-:R-:W-:Y:S02]  /*1410*/  UISETP.NE.AND UP1, UPT, UR26, 0x1, UPT ;  /* 0x000000011a00788c */ /* 0x010fe4000bf25270 */
[----:B------:R-:W-:Y:S01]  /*1420*/  UISETP.NE.AND UP2, UPT, UR21, 0x1, UPT ;  /* 0x000000011500788c */ /* 0x000fe2000bf45270 */
[----:B------:R-:W-:Y:S02]  /*1430*/  UMOV UR10, UR11 ;  /* 0x0000000b000a7c82 */ /* 0x000fe40008000000 */
[----:B------:R-:W-:Y:S01]  /*1440*/  UMOV UR22, UR23 ;  /* 0x0000001700167c82 */ /* 0x000fe20008000000 */
[----:B------:R-:W-:Y:S02]  /*1450*/  @UP0 USHF.R.U32.HI UR5, URZ, UR4, UR10 ;  /* 0x00000004ff050299 */ /* 0x000fe4000801160a */
[----:B------:R-:W-:Y:S02]  /*1460*/  UIMAD.WIDE.U32 UR24, UR20, UR15, URZ ;  /* 0x0000000f141872a5 */ /* 0x000fe4000f8e00ff */
[----:B------:R-:W-:-:S02]  /*1470*/  UIMAD.WIDE.U32 UR10, UR5, UR8, URZ ;  /* 0x00000008050a72a5 */ /* 0x000fc4000f8e00ff */
[----:B------:R-:W-:Y:S02]  /*1480*/  @UP1 USHF.R.U32.HI UR6, URZ, UR13, UR22 ;  /* 0x0000000dff061299 */ /* 0x000fe40008011616 */
[----:B------:R-:W-:Y:S02]  /*1490*/  UIMAD.WIDE.U32 UR18, UR16, UR12, URZ ;  /* 0x0000000c101272a5 */ /* 0x000fe4000f8e00ff */
[----:B------:R-:W-:Y:S01]  /*14a0*/  UIMAD.WIDE.U32 UR22, UR6, UR8, URZ ;  /* 0x00000008061672a5 */ /* 0x000fe2000f8e00ff */
[----:B------:R-:W-:Y:S01]  /*14b0*/  UMOV UR24, UR25 ;  /* 0x0000001900187c82 */ /* 0x000fe20008000000 */
[----:B------:R-:W-:Y:S01]  /*14c0*/  UMOV UR10, UR11 ;  /* 0x0000000b000a7c82 */ /* 0x000fe20008000000 */
[----:B------:R-:W-:Y:S02]  /*14d0*/  USHF.R.U32.HI UR24, URZ, UR4, UR24 ;  /* 0x00000004ff187299 */ /* 0x000fe40008011618 */
[----:B------:R-:W-:Y:S02]  /*14e0*/  @UP2 USHF.R.U32.HI UR5, URZ, UR9, UR10 ;  /* 0x00000009ff052299 */ /* 0x000fe4000801160a */
[----:B------:R-:W-:Y:S01]  /*14f0*/  UMOV UR7, UR23 ;  /* 0x0000001700077c82 */ /* 0x000fe20008000000 */
[----:B------:R-:W-:Y:S01]  /*1500*/  UMOV UR18, UR19 ;  /* 0x0000001300127c82 */ /* 0x000fe20008000000 */
[----:B------:R-:W-:-:S02]  /*1510*/  @UP2 USHF.R.U32.HI UR6, URZ, UR9, UR7 ;  /* 0x00000009ff062299 */ /* 0x000fc40008011607 */
[----:B------:R-:W-:Y:S02]  /*1520*/  USHF.R.U32.HI UR18, URZ, UR13, UR18 ;  /* 0x0000000dff127299 */ /* 0x000fe40008011612 */
[----:B------:R-:W-:Y:S02]  /*1530*/  USEL UR4, UR20, UR24, !UP0 ;  /* 0x0000001814047287 */ /* 0x000fe4000c000000 */
[----:B------:R-:W-:Y:S02]  /*1540*/  UIMAD UR7, UR5, UR21, URZ ;  /* 0x00000015050772a4 */ /* 0x000fe4000f8e02ff */
[----:B------:R-:W-:Y:S02]  /*1550*/  USEL UR5, UR16, UR18, !UP1 ;  /* 0x0000001210057287 */ /* 0x000fe4000c800000 */
[----:B------:R-:W-:Y:S02]  /*1560*/  UIMAD UR12, UR6, UR21, URZ ;  /* 0x00000015060c72a4 */ /* 0x000fe4000f8e02ff */
[----:B------:R-:W-:-:S02]  /*1570*/  UISETP.GE.AND UP0, UPT, UR4, UR7, UPT ;  /* 0x000000070400728c */ /* 0x000fc4000bf06270 */
[----:B------:R-:W-:Y:S02]  /*1580*/  UIMAD.WIDE.U32 UR10, UR4, UR8, URZ ;  /* 0x00000008040a72a5 */ /* 0x000fe4000f8e00ff */
[----:B------:R-:W-:Y:S02]  /*1590*/  UISETP.GE.OR UP0, UPT, UR5, UR12, UP0 ;  /* 0x0000000c0500728c */ /* 0x000fe40008706670 */
[----:B------:R-:W-:Y:S02]  /*15a0*/  UIMAD.WIDE.U32 UR12, UR5, UR8, URZ ;  /* 0x00000008050c72a5 */ /* 0x000fe4000f8e00ff */
[----:B------:R-:W-:Y:S01]  /*15b0*/  UIADD3 UR10, UPT, UPT, -UR4, URZ, URZ ;  /* 0x000000ff040a7290 */ /* 0x000fe2000fffe1ff */
[----:B------:R-:W-:Y:S01]  /*15c0*/  UMOV UR8, UR11 ;  /* 0x0000000b00087c82 */ /* 0x000fe20008000000 */
[----:B------:R-:W-:Y:S02]  /*15d0*/  UIADD3 UR11, UPT, UPT, -UR5, URZ, URZ ;  /* 0x000000ff050b7290 */ /* 0x000fe4000fffe1ff */
[----:B------:R-:W-:-:S03]  /*15e0*/  USHF.R.U32.HI UR8, URZ, UR9, UR8 ;  /* 0x00000009ff087299 */ /* 0x000fc60008011608 */
[----:B------:R-:W-:Y:S01]  /*15f0*/  @!UP0 UMOV UR7, UR13 ;  /* 0x0000000d00078c82 */ /* 0x000fe20008000000 */
[----:B------:R-:W-:Y:S02]  /*1600*/  UIMAD UR20, UR14, UR10, UR20 ;  /* 0x0000000a0e1472a4 */ /* 0x000fe4000f8e0214 */
[----:B------:R-:W-:Y:S02]  /*1610*/  USEL UR8, UR4, UR8, !UP2 ;  /* 0x0000000804087287 */ /* 0x000fe4000d000000 */
[----:B------:R-:W-:Y:S02]  /*1620*/  @!UP0 USHF.R.U32.HI UR7, URZ, UR9, UR7 ;  /* 0x00000009ff078299 */ /* 0x000fe40008011607 */
[----:B------:R-:W-:Y:S02]  /*1630*/  UIADD3 UR9, UPT, UPT, -UR8, URZ, URZ ;  /* 0x000000ff08097290 */ /* 0x000fe4000fffe1ff */
[----:B------:R-:W-:Y:S02]  /*1640*/  @!UP0 USEL UR7, UR5, UR7, !UP2 ;  /* 0x0000000705078287 */ /* 0x000fe4000d000000 */
[----:B------:R-:W-:-:S02]  /*1650*/  UIMAD UR9, UR21, UR9, UR4 ;  /* 0x00000009150972a4 */ /* 0x000fc4000f8e0204 */
[----:B------:R-:W-:Y:S02]  /*1660*/  @!UP0 UIADD3 UR8, UPT, UPT, UR8, -UR7, URZ ;  /* 0x8000000708088290 */ /* 0x000fe4000fffe0ff */
[----:B------:R-:W-:Y:S02]  /*1670*/  @!UP0 UIMAD UR6, UR9, UR6, UR7 ;  /* 0x00000006090682a4 */ /* 0x000fe4000f8e0207 */
[----:B------:R-:W-:Y:S02]  /*1680*/  @!UP0 UIMAD UR4, UR8, UR21, UR5 ;  /* 0x00000015080482a4 */ /* 0x000fe4000f8e0205 */
[----:B------:R-:W-:Y:S02]  /*1690*/  UIMAD UR16, UR26, UR11, UR16 ;  /* 0x0000000b1a1072a4 */ /* 0x000fe4000f8e0210 */
[----:B------:R-:W-:Y:S01]  /*16a0*/  UIMAD UR20, UR4, UR14, UR20 ;  /* 0x0000000e041472a4 */ /* 0x000fe2000f8e0214 */
[----:B------:R-:W-:Y:S02]  /*16b0*/  @!UP0 UMOV UR5, UR6 ;  /* 0x0000000600058c82 */ /* 0x000fe40008000000 */
[----:B------:R-:W-:-:S12]  /*16c0*/  UIMAD UR16, UR5, UR26, UR16 ;  /* 0x0000001a051072a4 */ /* 0x000fd8000f8e0210 */
.L_x_19:
[----:B------:R-:W-:Y:S02]  /*16d0*/  UISETP.NE.AND UP1, UPT, UR27, 0x1, UPT ;  /* 0x000000011b00788c */ /* 0x000fe4000bf25270 */
[----:B------:R-:W-:Y:S02]  /*16e0*/  UISETP.NE.AND UP0, UPT, UR17, 0x2, UPT ;  /* 0x000000021100788c */ /* 0x000fe4000bf05270 */
[----:B------:R-:W-:-:S05]  /*16f0*/  ULOP3.LUT UR28, UR28, 0x700, URZ, 0xc0, !UPT ;  /* 0x000007001c1c7892 */ /* 0x000fca000f8ec0ff */
[----:B------:R-:W-:Y:S07]  /*1700*/  BRA.U UP1, `(.L_x_20) ;  /* 0x0000000101447547 */ /* 0x000fee000b800000 */
[----:B------:R-:W1:Y:S01]  /*1710*/  LDCU.128 UR8, c[0x0][0xb10] ;  /* 0x00016200ff0877ac */ /* 0x000e620008000c00 */
[----:B------:R-:W2:Y:S01]  /*1720*/  LDCU UR12, c[0x0][0xb0c] ;  /* 0x00016180ff0c77ac */ /* 0x000ea20008000800 */
[----:B------:R-:W3:Y:S01]  /*1730*/  LDCU UR13, c[0x0][0xb20] ;  /* 0x00016400ff0d77ac */ /* 0x000ee20008000800 */
[----:B-1----:R-:W-:Y:S02]  /*1740*/  UIMAD.WIDE.U32 UR6, UR16, UR8, URZ ;  /* 0x00000008100672a5 */ /* 0x002fe4000f8e00ff */
[----:B------:R-:W-:Y:S02]  /*1750*/  UIMAD.WIDE.U32 UR4, UR20, UR11, URZ ;  /* 0x0000000b140472a5 */ /* 0x000fe4000f8e00ff */
[----:B--2---:R-:W-:Y:S02]  /*1760*/  UISETP.NE.AND UP2, UPT, UR12, 0x1, UPT ;  /* 0x000000010c00788c */ /* 0x004fe4000bf45270 */
[----:B------:R-:W-:Y:S01]  /*1770*/  UISETP.NE.AND UP1, UPT, UR10, 0x1, UPT ;  /* 0x000000010a00788c */ /* 0x000fe2000bf25270 */
[----:B------:R-:W-:-:S02]  /*1780*/  UMOV UR6, UR7 ;  /* 0x0000000700067c82 */ /* 0x000fc40008000000 */
[----:B------:R-:W-:Y:S01]  /*1790*/  UMOV UR4, UR5 ;  /* 0x0000000500047c82 */ /* 0x000fe20008000000 */
[----:B------:R-:W-:Y:S02]  /*17a0*/  USHF.R.U32.HI UR6, URZ, UR9, UR6 ;  /* 0x00000009ff067299 */ /* 0x000fe40008011606 */
[----:B---3--:R-:W-:Y:S02]  /*17b0*/  USHF.R.U32.HI UR4, URZ, UR13, UR4 ;  /* 0x0000000dff047299 */ /* 0x008fe40008011604 */
[----:B------:R-:W-:Y:S02]  /*17c0*/  USEL UR5, UR16, UR6, !UP2 ;  /* 0x0000000610057287 */ /* 0x000fe4000d000000 */
[----:B------:R-:W-:-:S04]  /*17d0*/  USEL UR4, UR20, UR4, !UP1 ;  /* 0x0000000414047287 */ /* 0x000fc8000c800000 */
[----:B------:R-:W-:Y:S02]  /*17e0*/  UIADD3 UR6, UPT, UPT, UR5, -UR4, URZ ;  /* 0x8000000405067290 */ /* 0x000fe4000fffe0ff */
[----:B------:R-:W-:Y:S02]  /*17f0*/  UIADD3 UR4, UPT, UPT, -UR5, UR4, URZ ;  /* 0x0000000405047290 */ /* 0x000fe4000fffe1ff */
[----:B------:R-:W-:Y:S02]  /*1800*/  UIMAD UR20, UR6, UR10, UR20 ;  /* 0x0000000a061472a4 */ /* 0x000fe4000f8e0214 */
[----:B------:R-:W-:-:S12]  /*1810*/  UIMAD UR16, UR4, UR12, UR16 ;  /* 0x0000000c041072a4 */ /* 0x000fd8000f8e0210 */
.L_x_20:
[----:B------:R-:W-:Y:S05]  /*1820*/  BRA.U !UP5, `(.L_x_21) ;  /* 0x000000010d0c7547 */ /* 0x000fea000b800000 */
[----:B------:R-:W-:Y:S01]  /*1830*/  UCGABAR_WAIT ;  /* 0x0000000000007dc7 */ /* 0x000fe20008000000 */
[----:B------:R-:W-:Y:S01]  /*1840*/  CCTL.IVALL ;  /* 0x00000000ff00798f */ /* 0x000fe20002000000 */
[----:B------:R-:W-:Y:S05]  /*1850*/  BRA `(.L_x_22) ;  /* 0x0000000000047947 */ /* 0x000fea0003800000 */
.L_x_21:
[----:B------:R-:W-:Y:S06]  /*1860*/  BAR.SYNC.DEFER_BLOCKING 0x0 ;  /* 0x0000000000007b1d */ /* 0x000fec0000010000 */
.L_x_22:
[----:B------:R-:W-:Y:S05]  /*1870*/  BRA.U UP0, `(.L_x_23) ;  /* 0x0000001500547547 */ /* 0x000fea000b800000 */
[----:B------:R-:W1:Y:S01]  /*1880*/  LDCU UR6, c[0x0][0x38c] ;  /* 0x00007180ff0677ac */ /* 0x000e620008000800 */
[----:B------:R-:W2:Y:S01]  /*1890*/  S2UR UR8, SR_CgaCtaId ;  /* 0x00000000000879c3 */ /* 0x000ea20000008800 */
[----:B------:R-:W-:Y:S01]  /*18a0*/  PLOP3.LUT P1, PT, PT, PT, UP3, 0x80, 0x8 ;  /* 0x000000000008781c */ /* 0x000fe20003f2f038 */
[----:B------:R-:W-:Y:S01]  /*18b0*/  IMAD.MOV.U32 R12, RZ, RZ, 0x1 ;  /* 0x00000001ff0c7424 */ /* 0x000fe200078e00ff */
[----:B------:R-:W-:Y:S01]  /*18c0*/  UMOV UR7, 0x400 ;  /* 0x0000040000077882 */ /* 0x000fe20000000000 */
[----:B------:R-:W-:Y:S01]  /*18d0*/  UISETP.NE.AND UP1, UPT, UR17, URZ, UPT ;  /* 0x000000ff1100728c */ /* 0x000fe2000bf25270 */
[----:B------:R-:W-:Y:S02]  /*18e0*/  ISETP.EQ.OR P2, PT, R0, RZ, P3 ;  /* 0x000000ff0000720c */ /* 0x000fe40001f42670 */
[----:B------:R-:W-:Y:S02]  /*18f0*/  CS2R R10, SRZ ;  /* 0x00000000000a7805 */ /* 0x000fe4000001ff00 */
[----:B------:R-:W-:Y:S01]  /*1900*/  PLOP3.LUT P1, PT, P1, PT, PT, 0x8, 0x80 ;  /* 0x000000000080781c */ /* 0x000fe20000f2e170 */
[----:B------:R-:W-:Y:S01]  /*1910*/  IMAD.MOV.U32 R9, RZ, RZ, RZ ;  /* 0x000000ffff097224 */ /* 0x000fe200078e00ff */
[----:B------:R-:W3:Y:S01]  /*1920*/  LDCU UR40, c[0x0][0x370] ;  /* 0x00006e00ff2877ac */ /* 0x000ee20008000800 */
[----:B------:R-:W-:Y:S01]  /*1930*/  IMAD.MOV.U32 R8, RZ, RZ, 0x1 ;  /* 0x00000001ff087424 */ /* 0x000fe200078e00ff */
[----:B------:R-:W4:Y:S01]  /*1940*/  LDCU.64 UR26, c[0x0][0x348] ;  /* 0x00006900ff1a77ac */ /* 0x000f220008000a00 */
[----:B-1----:R-:W-:-:S02]  /*1950*/  UIADD3 UR5, UPT, UPT, UR6, 0x1f, URZ ;  /* 0x0000001f06057890 */ /* 0x002fc4000fffe0ff */
[----:B------:R-:W-:Y:S02]  /*1960*/  USHF.R.U32.HI UR45, URZ, 0x5, UR28 ;  /* 0x00000005ff2d7899 */ /* 0x000fe4000801161c */
[----:B------:R-:W-:Y:S02]  /*1970*/  USHF.R.S32.HI UR4, URZ, 0x1f, UR5 ;  /* 0x0000001fff047899 */ /* 0x000fe40008011405 */
[----:B------:R-:W-:Y:S02]  /*1980*/  UIADD3 UR46, UPT, UPT, UR6, 0x3e, URZ ;  /* 0x0000003e062e7890 */ /* 0x000fe4000fffe0ff */
[----:B------:R-:W-:Y:S02]  /*1990*/  ULEA.HI UR4, UR4, UR5, URZ, 0x5 ;  /* 0x0000000504047291 */ /* 0x000fe4000f8f28ff */
[----:B------:R-:W-:Y:S02]  /*19a0*/  UIADD3 UR5, UPT, UPT, UR6, -0x1, URZ ;  /* 0xffffffff06057890 */ /* 0x000fe4000fffe0ff */
[----:B------:R-:W-:-:S02]  /*19b0*/  USHF.R.S32.HI UR43, URZ, 0x5, UR4 ;  /* 0x00000005ff2b7899 */ /* 0x000fc40008011404 */
[----:B------:R-:W-:Y:S02]  /*19c0*/  UISETP.GE.U32.AND UP2, UPT, UR5, -0x3f, UPT ;  /* 0xffffffc10500788c */ /* 0x000fe4000bf46070 */
[----:B------:R-:W-:Y:S02]  /*19d0*/  UISETP.LT.U32.AND UP0, UPT, UR43, 0x8, UPT ;  /* 0x000000082b00788c */ /* 0x000fe4000bf01070 */
[----:B--2---:R-:W-:Y:S02]  /*19e0*/  ULEA UR7, UR8, UR7, 0x18 ;  /* 0x0000000708077291 */ /* 0x004fe4000f8ec0ff */
[----:B------:R-:W-:Y:S02]  /*19f0*/  USEL UR41, UR43, 0x8, UP0 ;  /* 0x000000082b297887 */ /* 0x000fe40008000000 */
[----:B------:R-:W-:Y:S02]  /*1a00*/  ULEA UR29, UR28, UR7, 0x2 ;  /* 0x000000071c1d7291 */ /* 0x000fe4000f8e10ff */
[----:B------:R-:W-:-:S02]  /*1a10*/  UIADD3 UR21, UPT, UPT, UR41, -0x1, URZ ;  /* 0xffffffff29157890 */ /* 0x000fc4000fffe0ff */
[----:B------:R-:W-:Y:S01]  /*1a20*/  @UP2 UIADD3 UR21, UPT, UPT, UR41, URZ, URZ ;  /* 0x000000ff29152290 */ /* 0x000fe2000fffe0ff */
[----:B------:R-:W1:Y:S01]  /*1a30*/  LDCU UR39, c[0x0][0x374] ;  /* 0x00006e80ff2777ac */ /* 0x000e620008000800 */
[----:B------:R-:W-:Y:S02]  /*1a40*/  USEL UR24, UR48, 0x2, UP1 ;  /* 0x0000000230187887 */ /* 0x000fe40008800000 */
[----:B------:R-:W-:Y:S02]  /*1a50*/  UIADD3 UR29, UPT, UPT, UR29, 0x8800, URZ ;  /* 0x000088001d1d7890 */ /* 0x000fe4000fffe0ff */
[----:B------:R-:W-:Y:S02]  /*1a60*/  UIADD3 UR44, UPT, UPT, UR43, -UR41, URZ ;  /* 0x800000292b2c7290 */ /* 0x000fe4000fffe0ff */
[----:B------:R-:W-:Y:S01]  /*1a70*/  UIADD3 UR21, UPT, UPT, UR21, 0x1, URZ ;  /* 0x0000000115157890 */ /* 0x000fe2000fffe0ff */
[----:B---34-:R-:W-:-:S11]  /*1a80*/  UMOV UR5, URZ ;  /* 0x000000ff00057c82 */ /* 0x018fd60008000000 */
.L_x_43:
[----:B------:R-:W2:Y:S02]  /*1a90*/  S2UR UR4, SR_CgaCtaId ;  /* 0x00000000000479c3 */ /* 0x000ea40000008800 */
[----:B--2---:R-:W-:-:S09]  /*1aa0*/  UISETP.NE.AND UP0, UPT, UR4, URZ, UPT ;  /* 0x000000ff0400728c */ /* 0x004fd2000bf05270 */
[----:B------:R-:W-:Y:S05]  /*1ab0*/  BRA.U UP0, `(.L_x_24) ;  /* 0x0000000100287547 */ /* 0x000fea000b800000 */
[----:B------:R-:W-:Y:S02]  /*1ac0*/  LEA R0, R9, UR7, 0x3 ;  /* 0x0000000709007c11 */ /* 0x000fe4000f8e18ff */
[----:B------:R-:W-:-:S04]  /*1ad0*/  SHF.L.U32 R2, R8, 0x1f, RZ ;  /* 0x0000001f08027819 */ /* 0x000fc800000006ff */
[----:B------:R-:W2:Y:S02]  /*1ae0*/  SYNCS.PHASECHK.TRANS64.TRYWAIT P0, [R0+URZ+0x140], R2 ;  /* 0x00014002000075a7 */ /* 0x000ea400080011ff */
[----:B--2---:R-:W-:Y:S05]  /*1af0*/  @!P0 BRA `(.L_x_25) ;  /* 0x0000006800dc8947 */ /* 0x004fea0003800000 */
.L_x_143:
[----:B------:R-:W-:Y:S01]  /*1b00*/  VIADD R9, R9, 0x1 ;  /* 0x0000000109097836 */ /* 0x000fe20000000000 */
[----:B------:R2:W-:Y:S04]  /*1b10*/  SYNCS.ARRIVE.TRANS64.A1T0 RZ, [R0+URZ+0x130], RZ ;  /* 0x000130ff00ff79a7 */ /* 0x0005e800081000ff */
[----:B------:R-:W-:-:S04]  /*1b20*/  ISETP.NE.AND P0, PT, R9, 0x2, PT ;  /* 0x000000020900780c */ /* 0x000fc80003f05270 */
[----:B------:R-:W-:Y:S02]  /*1b30*/  SEL R9, R9, RZ, P0 ;  /* 0x000000ff09097207 */ /* 0x000fe40000000000 */
[----:B--2---:R-:W-:-:S04]  /*1b40*/  SEL R0, RZ, 0x1, P0 ;  /* 0x00000001ff007807 */ /* 0x004fc80000000000 */
[----:B------:R-:W-:-:S07]  /*1b50*/  LOP3.LUT R8, R8, R0, RZ, 0x3c, !PT ;  /* 0x0000000008087212 */ /* 0x000fce00078e3cff */
.L_x_24:
[----:B------:R-:W-:Y:S01]  /*1b60*/  ULEA UR4, UR5, UR7, 0x3 ;  /* 0x0000000705047291 */ /* 0x000fe2000f8e18ff */
[----:B------:R-:W-:Y:S01]  /*1b70*/  SHF.L.U32 R0, R12, 0x1f, RZ ;  /* 0x0000001f0c007819 */ /* 0x000fe200000006ff */
[----:B------:R-:W-:Y:S02]  /*1b80*/  UISETP.GE.U32.AND UP0, UPT, UR46, 0x3f, UPT ;  /* 0x0000003f2e00788c */ /* 0x000fe4000bf06070 */
[----:B------:R-:W-:Y:S02]  /*1b90*/  USHF.L.U32 UR11, UR20, 0x7, URZ ;  /* 0x00000007140b7899 */ /* 0x000fe400080006ff */
[----:B------:R-:W-:Y:S01]  /*1ba0*/  ULEA UR35, UR16, UR45, 0x6 ;  /* 0x0000002d10237291 */ /* 0x000fe2000f8e30ff */
[----:B------:R-:W-:Y:S02]  /*1bb0*/  UMOV UR13, URZ ;  /* 0x000000ff000d7c82 */ /* 0x000fe40008000000 */
[----:B------:R2:W3:Y:S02]  /*1bc0*/  SYNCS.PHASECHK.TRANS64.TRYWAIT P0, [UR4+0x40], R0 ;  /* 0x00004000ff0075a7 */ /* 0x0004e40008001104 */
[----:B------:R-:W-:Y:S07]  /*1bd0*/  BRA.U !UP0, `(.L_x_26) ;  /* 0x0000000108c07547 */ /* 0x000fee000b800000 */
[----:B------:R-:W-:Y:S01]  /*1be0*/  UMOV UR6, URZ ;  /* 0x000000ff00067c82 */ /* 0x000fe20008000000 */
[----:B------:R-:W-:-:S05]  /*1bf0*/  UMOV UR4, UR5 ;  /* 0x0000000500047c82 */ /* 0x000fca0008000000 */
.L_x_32:
[----:B------:R-:W-:Y:S01]  /*1c00*/  ULEA UR33, UR4, UR7, 0x3 ;  /* 0x0000000704217291 */ /* 0x000fe2000f8e18ff */
[----:B---3--:R-:W-:Y:S01]  /*1c10*/  @!P3 MOV R2, 0x6000 ;  /* 0x000060000002b802 */ /* 0x008fe20000000f00 */
[----:B-1-3--:R-:W-:Y:S10]  /*1c20*/  @P0 BRA `(.L_x_27) ;  /* 0x00000000000c0947 */ /* 0x00aff40003800000 */
[----:B------:R-:W-:-:S04]  /*1c30*/  SHF.L.U32 R3, R12, 0x1f, RZ ;  /* 0x0000001f0c037819 */ /* 0x000fc800000006ff */
[----:B------:R-:W3:Y:S02]  /*1c40*/  SYNCS.PHASECHK.TRANS64.TRYWAIT P0, [UR33+0x40], R3 ;  /* 0x00004003ff0075a7 */ /* 0x000ee40008001121 */
[----:B---3--:R-:W-:Y:S05]  /*1c50*/  @!P0 BRA `(.L_x_28) ;  /* 0x0000006800988947 */ /* 0x008fea0003800000 */
.L_x_27:
[----:B------:R3:W-:Y:S01]  /*1c60*/  @!P3 SYNCS.ARRIVE.TRANS64 RZ, [UR33], R2 ;  /* 0x00000002ffffb9a7 */ /* 0x0007e20008000021 */
[----:B------:R-:W-:-:S04]  /*1c70*/  ULOP3.LUT UR5, UR24, 0x2, URZ, 0xfc, !UPT ;  /* 0x0000000218057892 */ /* 0x000fc8000f8efcff */
[----:B------:R-:W-:-:S09]  /*1c80*/  UISETP.NE.AND UP0, UPT, UR5, 0x2, UPT ;  /* 0x000000020500788c */ /* 0x000fd2000bf05270 */
[----:B------:R-:W-:Y:S05]  /*1c90*/  BRA.U UP0, `(.L_x_29) ;  /* 0x0000000100047547 */ /* 0x000fea000b800000 */
[----:B-1----:R-:W-:Y:S05]  /*1ca0*/  BPT.TRAP 0x1 ;  /* 0x000000040000795c */ /* 0x002fea0000300000 */
.L_x_29:
[----:B------:R-:W-:Y:S04]  /*1cb0*/  BSSY.RECONVERGENT B0, `(.L_x_30) ;  /* 0x0000003000007945 */ /* 0x000fe80003800200 */
[----:B------:R-:W-:Y:S05]  /*1cc0*/  @P2 BRA `(.L_x_31) ;  /* 0x0000000000042947 */ /* 0x000fea0003800000 */
[----:B-1----:R-:W-:Y:S05]  /*1cd0*/  BPT.TRAP 0x1 ;  /* 0x000000040000795c */ /* 0x002fea0000300000 */
.L_x_31:
[----:B-1----:R-:W-:Y:S05]  /*1ce0*/  BSYNC.RECONVERGENT B0 ;  /* 0x0000000000007941 */ /* 0x002fea0003800200 */
.L_x_30:
[----:B------:R-:W-:Y:S02]  /*1cf0*/  UIADD3 UR5, UPT, UPT, UR4, 0x1, URZ ;  /* 0x0000000104057890 */ /* 0x000fe4000fffe0ff */
[----:B------:R-:W-:Y:S02]  /*1d00*/  UIADD3 UR16, UP1, UPT, UR26, 0x80, URZ ;  /* 0x000000801a107890 */ /* 0x000fe4000ff3e0ff */
[----:B------:R-:W-:Y:S02]  /*1d10*/  UISETP.NE.AND UP0, UPT, UR5, 0x8, UPT ;  /* 0x000000080500788c */ /* 0x000fe4000bf05270 */
[----:B------:R-:W-:Y:S02]  /*1d20*/  USHF.L.U32 UR34, UR6, 0x5, URZ ;  /* 0x0000000506227899 */ /* 0x000fe400080006ff */
[----:B------:R-:W-:Y:S02]  /*1d30*/  USEL UR9, URZ, 0x1, UP0 ;  /* 0x00000001ff097887 */ /* 0x000fe40008000000 */
[----:B------:R-:W-:-:S02]  /*1d40*/  USEL UR5, UR5, URZ, UP0 ;  /* 0x000000ff05057287 */ /* 0x000fc40008000000 */
[----:B------:R-:W-:Y:S02]  /*1d50*/  UIADD3 UR14, UP0, UPT, UR26, 0x180, URZ ;  /* 0x000001801a0e7890 */ /* 0x000fe4000ff1e0ff */
[----:B------:R-:W-:Y:S01]  /*1d60*/  ULEA UR8, UR5, UR7, 0x3 ;  /* 0x0000000705087291 */ /* 0x000fe2000f8e18ff */
[----:B------:R-:W-:Y:S01]  /*1d70*/  LOP3.LUT R12, R12, UR9, RZ, 0x3c, !PT ;  /* 0x000000090c0c7c12 */ /* 0x000fe2000f8e3cff */
[----:B------:R-:W-:Y:S02]  /*1d80*/  ULEA UR9, UR4, UR28, 0xb ;  /* 0x0000001c04097291 */ /* 0x000fe4000f8e58ff */
[----:B------:R-:W-:Y:S01]  /*1d90*/  UIADD3.X UR17, UPT, UPT, URZ, UR27, URZ, UP1, !UPT ;  /* 0x0000001bff117290 */ /* 0x000fe20008ffe4ff */
[----:B--2---:R-:W-:Y:S01]  /*1da0*/  SHF.L.U32 R0, R12, 0x1f, RZ ;  /* 0x0000001f0c007819 */ /* 0x004fe200000006ff */
[----:B------:R-:W-:Y:S02]  /*1db0*/  ULEA UR9, UR9, UR7, 0x2 ;  /* 0x0000000709097291 */ /* 0x000fe4000f8e10ff */
[----:B------:R-:W-:Y:S01]  /*1dc0*/  UIADD3.X UR15, UPT, UPT, URZ, UR27, URZ, UP0, !UPT ;  /* 0x0000001bff0f7290 */ /* 0x000fe200087fe4ff */
[----:B------:R4:W1:Y:S01]  /*1dd0*/  SYNCS.PHASECHK.TRANS64.TRYWAIT P0, [UR8+0x40], R0 ;  /* 0x00004000ff0075a7 */ /* 0x0008620008001108 */
[----:B------:R-:W-:-:S02]  /*1de0*/  ULEA UR8, UR4, UR7, 0xe ;  /* 0x0000000704087291 */ /* 0x000fc4000f8e70ff */
[----:B------:R-:W-:Y:S02]  /*1df0*/  UIADD3 UR32, UPT, UPT, UR9, 0x8800, URZ ;  /* 0x0000880009207890 */ /* 0x000fe4000fffe0ff */
[----:B------:R-:W-:Y:S01]  /*1e00*/  UIADD3 UR8, UPT, UPT, UR8, 0x18800, URZ ;  /* 0x0001880008087890 */ /* 0x000fe2000fffe0ff */
[----:B------:R-:W-:Y:S01]  /*1e10*/  UMOV UR13, 0xff0000 ;  /* 0x00ff0000000d7882 */ /* 0x000fe20000000000 */
[----:B------:R-:W-:Y:S01]  /*1e20*/  UMOV UR18, 0x0 ;  /* 0x0000000000127882 */ /* 0x000fe20000000000 */
[----:B------:R-:W-:Y:S01]  /*1e30*/  UMOV UR19, 0x10000000 ;  /* 0x1000000000137882 */ /* 0x000fe20000000000 */
[----:B------:R-:W-:Y:S01]  /*1e40*/  UMOV UR12, UR36 ;  /* 0x00000024000c7c82 */ /* 0x000fe20008000000 */
[----:B------:R-:W-:Y:S01]  /*1e50*/  UMOV UR9, UR33 ;  /* 0x0000002100097c82 */ /* 0x000fe20008000000 */
[----:B------:R-:W-:Y:S01]  /*1e60*/  UMOV UR10, UR34 ;  /* 0x00000022000a7c82 */ /* 0x000fe20008000000 */
[----:B------:R2:W-:Y:S01]  /*1e70*/  UTMALDG.3D.MULTICAST [UR32], [UR16], UR13, desc[UR18] ;  /* 0x00001220100073b4 */ /* 0x0005e2000801180d */
[----:B------:R-:W-:Y:S01]  /*1e80*/  UIADD3 UR6, UPT, UPT, UR6, 0x1, URZ ;  /* 0x0000000106067890 */ /* 0x000fe2000fffe0ff */
[----:B------:R-:W-:-:S03]  /*1e90*/  UMOV UR4, UR5 ;  /* 0x0000000500047c82 */ /* 0x000fc60008000000 */
[----:B------:R-:W-:Y:S01]  /*1ea0*/  UISETP.NE.AND UP0, UPT, UR6, UR21, UPT ;  /* 0x000000150600728c */ /* 0x000fe2000bf05270 */
[----:B------:R4:W-:Y:S01]  /*1eb0*/  UTMALDG.3D [UR8], [UR14], desc[UR18] ;  /* 0x000012080e0075b4 */ /* 0x0009e20008011000 */
[----:B--2---:R-:W-:-:S07]  /*1ec0*/  UMOV UR13, UR21 ;  /* 0x00000015000d7c82 */ /* 0x004fce0008000000 */
[----:B----4-:R-:W-:Y:S05]  /*1ed0*/  BRA.U UP0, `(.L_x_32) ;  /* 0xfffffffd00487547 */ /* 0x010fea000b83ffff */
.L_x_26:
[----:B------:R-:W-:Y:S01]  /*1ee0*/  ULEA UR4, UR5, UR7, 0x3 ;  /* 0x0000000705047291 */ /* 0x000fe2000f8e18ff */
[----:B--2---:R-:W-:Y:S01]  /*1ef0*/  SHF.L.U32 R0, R12, 0x1f, RZ ;  /* 0x0000001f0c007819 */ /* 0x004fe200000006ff */
[----:B------:R-:W-:Y:S01]  /*1f00*/  @!P1 SYNCS.ARRIVE.TRANS64.A1T0 RZ, [UR7+0xc8], RZ ;  /* 0x0000c8ffffff99a7 */ /* 0x000fe20008100007 */
[----:B------:R-:W-:-:S06]  /*1f10*/  UISETP.GT.AND UP0, UPT, UR43, UR41, UPT ;  /* 0x000000292b00728c */ /* 0x000fcc000bf04270 */
[----:B-1-3--:R1:W2:Y:S03]  /*1f20*/  SYNCS.PHASECHK.TRANS64.TRYWAIT P0, [UR4+0x40], R0 ;  /* 0x00004000ff0075a7 */ /* 0x00a2a60008001104 */
[----:B------:R-:W-:Y:S05]  /*1f30*/  BRA.U !UP0, `(.L_x_33) ;  /* 0x0000000108bc7547 */ /* 0x000fea000b800000 */
[----:B------:R-:W-:Y:S01]  /*1f40*/  UIADD3 UR25, UPT, UPT, UR44, UR13, URZ ;  /* 0x0000000d2c197290 */ /* 0x000fe2000fffe0ff */
[----:B------:R-:W-:-:S11]  /*1f50*/  UMOV UR4, UR5 ;  /* 0x0000000500047c82 */ /* 0x000fd60008000000 */
.L_x_39:
[----:B------:R-:W-:Y:S01]  /*1f60*/  ULEA UR17, UR4, UR7, 0x3 ;  /* 0x0000000704117291 */ /* 0x000fe2000f8e18ff */
[----:B--2---:R-:W-:Y:S01]  /*1f70*/  @!P3 MOV R2, 0x6000 ;  /* 0x000060000002b802 */ /* 0x004fe20000000f00 */
[----:B--2-4-:R-:W-:Y:S10]  /*1f80*/  @P0 BRA `(.L_x_34) ;  /* 0x00000000000c0947 */ /* 0x014ff40003800000 */
[----:B------:R-:W-:-:S04]  /*1f90*/  SHF.L.U32 R3, R12, 0x1f, RZ ;  /* 0x0000001f0c037819 */ /* 0x000fc800000006ff */
[----:B------:R-:W2:Y:S02]  /*1fa0*/  SYNCS.PHASECHK.TRANS64.TRYWAIT P0, [UR17+0x40], R3 ;  /* 0x00004003ff0075a7 */ /* 0x000ea40008001111 */
[----:B--2---:R-:W-:Y:S05]  /*1fb0*/  @!P0 BRA `(.L_x_35) ;  /* 0x0000006400d88947 */ /* 0x004fea0003800000 */
.L_x_34:
[----:B------:R2:W-:Y:S01]  /*1fc0*/  @!P3 SYNCS.ARRIVE.TRANS64 RZ, [UR17], R2 ;  /* 0x00000002ffffb9a7 */ /* 0x0005e20008000011 */
[----:B------:R-:W-:-:S04]  /*1fd0*/  ULOP3.LUT UR5, UR24, 0x2, URZ, 0xfc, !UPT ;  /* 0x0000000218057892 */ /* 0x000fc8000f8efcff */
[----:B------:R-:W-:-:S09]  /*1fe0*/  UISETP.NE.AND UP0, UPT, UR5, 0x2, UPT ;  /* 0x000000020500788c */ /* 0x000fd2000bf05270 */
[----:B------:R-:W-:Y:S05]  /*1ff0*/  BRA.U UP0, `(.L_x_36) ;  /* 0x0000000100047547 */ /* 0x000fea000b800000 */
[----:B------:R-:W-:Y:S05]  /*2000*/  BPT.TRAP 0x1 ;  /* 0x000000040000795c */ /* 0x000fea0000300000 */
.L_x_36:
[----:B------:R-:W-:Y:S04]  /*2010*/  BSSY.RECONVERGENT B0, `(.L_x_37) ;  /* 0x0000003000007945 */ /* 0x000fe80003800200 */
[----:B------:R-:W-:Y:S05]  /*2020*/  @P2 BRA `(.L_x_38) ;  /* 0x0000000000042947 */ /* 0x000fea0003800000 */
[----:B------:R-:W-:Y:S05]  /*2030*/  BPT.TRAP 0x1 ;  /* 0x000000040000795c */ /* 0x000fea0000300000 */
.L_x_38:
[----:B------:R-:W-:Y:S05]  /*2040*/  BSYNC.RECONVERGENT B0 ;  /* 0x0000000000007941 */ /* 0x000fea0003800200 */
.L_x_37:
[----:B------:R-:W-:Y:S02]  /*2050*/  UIADD3 UR5, UPT, UPT, UR4, 0x1, URZ ;  /* 0x0000000104057890 */ /* 0x000fe4000fffe0ff */
[----:B------:R-:W-:Y:S02]  /*2060*/  UIADD3 UR14, UP1, UPT, UR26, 0x80, URZ ;  /* 0x000000801a0e7890 */ /* 0x000fe4000ff3e0ff */
[----:B------:R-:W-:Y:S02]  /*2070*/  UISETP.NE.AND UP0, UPT, UR5, 0x8, UPT ;  /* 0x000000080500788c */ /* 0x000fe4000bf05270 */
[----:B------:R-:W-:Y:S02]  /*2080*/  USHF.L.U32 UR18, UR13, 0x5, URZ ;  /* 0x000000050d127899 */ /* 0x000fe400080006ff */
[----:B------:R-:W-:Y:S02]  /*2090*/  USEL UR8, URZ, 0x1, UP0 ;  /* 0x00000001ff087887 */ /* 0x000fe40008000000 */
[----:B------:R-:W-:-:S02]  /*20a0*/  USEL UR5, UR5, URZ, UP0 ;  /* 0x000000ff05057287 */ /* 0x000fc40008000000 */
[----:B------:R-:W-:Y:S02]  /*20b0*/  UIADD3 UR22, UP0, UPT, UR26, 0x180, URZ ;  /* 0x000001801a167890 */ /* 0x000fe4000ff1e0ff */
[----:B------:R-:W-:Y:S01]  /*20c0*/  LOP3.LUT R12, R12, UR8, RZ, 0x3c, !PT ;  /* 0x000000080c0c7c12 */ /* 0x000fe2000f8e3cff */
[----:B------:R-:W-:Y:S02]  /*20d0*/  ULEA UR6, UR5, UR7, 0x3 ;  /* 0x0000000705067291 */ /* 0x000fe4000f8e18ff */
[----:B------:R-:W-:Y:S01]  /*20e0*/  ULEA UR8, UR4, UR7, 0xe ;  /* 0x0000000704087291 */ /* 0x000fe2000f8e70ff */
[----:B-1----:R-:W-:Y:S01]  /*20f0*/  SHF.L.U32 R0, R12, 0x1f, RZ ;  /* 0x0000001f0c007819 */ /* 0x002fe200000006ff */
[----:B------:R-:W-:Y:S02]  /*2100*/  ULEA UR16, UR4, UR29, 0xd ;  /* 0x0000001d04107291 */ /* 0x000fe4000f8e68ff */
[----:B------:R-:W-:Y:S02]  /*2110*/  UIADD3.X UR15, UPT, UPT, URZ, UR27, URZ, UP1, !UPT ;  /* 0x0000001bff0f7290 */ /* 0x000fe40008ffe4ff */
[----:B------:R-:W-:Y:S01]  /*2120*/  UIADD3 UR8, UPT, UPT, UR8, 0x18800, URZ ;  /* 0x0001880008087890 */ /* 0x000fe2000fffe0ff */
[----:B------:R3:W4:Y:S01]  /*2130*/  SYNCS.PHASECHK.TRANS64.TRYWAIT P0, [UR6+0x40], R0 ;  /* 0x00004000ff0075a7 */ /* 0x0007220008001106 */
[----:B------:R-:W-:Y:S01]  /*2140*/  UIADD3.X UR23, UPT, UPT, URZ, UR27, URZ, UP0, !UPT ;  /* 0x0000001bff177290 */ /* 0x000fe200087fe4ff */
[----:B------:R-:W-:Y:S01]  /*2150*/  UMOV UR6, 0xff0000 ;  /* 0x00ff000000067882 */ /* 0x000fe20000000000 */
[----:B------:R-:W-:Y:S01]  /*2160*/  UMOV UR30, 0x0 ;  /* 0x00000000001e7882 */ /* 0x000fe20000000000 */
[----:B------:R-:W-:Y:S01]  /*2170*/  UMOV UR31, 0x10000000 ;  /* 0x10000000001f7882 */ /* 0x000fe20000000000 */
[----:B------:R-:W-:Y:S01]  /*2180*/  UMOV UR19, UR35 ;  /* 0x0000002300137c82 */ /* 0x000fe20008000000 */
[----:B------:R-:W-:Y:S01]  /*2190*/  UMOV UR20, UR36 ;  /* 0x0000002400147c82 */ /* 0x000fe20008000000 */
[----:B------:R-:W-:Y:S01]  /*21a0*/  UMOV UR12, UR36 ;  /* 0x00000024000c7c82 */ /* 0x000fe20008000000 */
[----:B------:R-:W-:Y:S01]  /*21b0*/  UMOV UR9, UR17 ;  /* 0x0000001100097c82 */ /* 0x000fe20008000000 */
[----:B------:R-:W-:Y:S01]  /*21c0*/  UMOV UR10, UR18 ;  /* 0x00000012000a7c82 */ /* 0x000fe20008000000 */
[----:B------:R3:W-:Y:S01]  /*21d0*/  UTMALDG.3D.MULTICAST [UR16], [UR14], UR6, desc[UR30] ;  /* 0x00001e100e0073b4 */ /* 0x0007e20008011806 */
[----:B------:R-:W-:Y:S01]  /*21e0*/  UIADD3 UR13, UPT, UPT, UR13, 0x1, URZ ;  /* 0x000000010d0d7890 */ /* 0x000fe2000fffe0ff */
[----:B------:R-:W-:-:S03]  /*21f0*/  UMOV UR4, UR5 ;  /* 0x0000000500047c82 */ /* 0x000fc60008000000 */
[----:B------:R-:W-:Y:S01]  /*2200*/  UISETP.NE.AND UP0, UPT, UR13, UR25, UPT ;  /* 0x000000190d00728c */ /* 0x000fe2000bf05270 */
[----:B------:R3:W-:Y:S08]  /*2210*/  UTMALDG.3D [UR8], [UR22], desc[UR30] ;  /* 0x00001e08160075b4 */ /* 0x0007f00008011000 */
[----:B---3--:R-:W-:Y:S05]  /*2220*/  BRA.U UP0, `(.L_x_39) ;  /* 0xfffffffd004c7547 */ /* 0x008fea000b83ffff */
.L_x_33:
[C---:B------:R-:W-:Y:S01]  /*2230*/  LEA R3, R11.reuse, UR7, 0x3 ;  /* 0x000000070b037c11 */ /* 0x040fe2000f8e18ff */
[----:B------:R-:W-:Y:S01]  /*2240*/  NOP ;  /* 0x0000000000007918 */ /* 0x000fe20000000000 */
[----:B-1----:R-:W-:Y:S02]  /*2250*/  SHF.L.U32 R0, R10, 0x1f, RZ ;  /* 0x0000001f0a007819 */ /* 0x002fe400000006ff */
[----:B------:R-:W-:Y:S02]  /*2260*/  LEA R4, R11, UR7, 0x4 ;  /* 0x000000070b047c11 */ /* 0x000fe4000f8e20ff */
[----:B--2-4-:R-:W1:Y:S02]  /*2270*/  SYNCS.PHASECHK.TRANS64.TRYWAIT P0, [R3+URZ+0xd0], R0 ;  /* 0x0000d000030075a7 */ /* 0x014e6400080011ff */
[----:B-1----:R-:W-:Y:S05]  /*2280*/  @!P0 BRA `(.L_x_40) ;  /* 0x00000064003c8947 */ /* 0x002fea0003800000 */
.L_x_146:
[----:B------:R-:W2:Y:S01]  /*2290*/  LDS.128 R4, [R4+0x160] ;  /* 0x0001600004047984 */ /* 0x000ea20000000c00 */
[----:B------:R-:W-:Y:S01]  /*22a0*/  UISETP.GE.AND UP0, UPT, UR42, 0x1, UPT ;  /* 0x000000012a00788c */ /* 0x000fe2000bf06270 */
[----:B------:R-:W-:Y:S01]  /*22b0*/  @!PT LDS RZ, [RZ] ;  /* 0x00000000fffff984 */ /* 0x000fe20000000800 */
[----:B------:R-:W-:Y:S01]  /*22c0*/  @!PT LDS RZ, [RZ] ;  /* 0x00000000fffff984 */ /* 0x000fe20000000800 */
[----:B------:R-:W-:Y:S01]  /*22d0*/  @!PT LDS RZ, [RZ] ;  /* 0x00000000fffff984 */ /* 0x000fe20000000800 */
[----:B------:R-:W-:Y:S01]  /*22e0*/  @!PT LDS RZ, [RZ] ;  /* 0x00000000fffff984 */ /* 0x000fe20000000800 */
[----:B------:R3:W-:Y:S06]  /*22f0*/  MEMBAR.ALL.CTA ;  /* 0x0000000000007992 */ /* 0x0007ec0000008000 */
[----:B---3--:R-:W3:Y:S01]  /*2300*/  FENCE.VIEW.ASYNC.S ;  /* 0x00000000000073c6 */ /* 0x008ee20000000000 */
[----:B--2---:R-:W-:-:S13]  /*2310*/  LOP3.LUT P0, RZ, R6, 0x1, RZ, 0xc0, !PT ;  /* 0x0000000106ff7812 */ /* 0x004fda000780c0ff */
[----:B---3--:R-:W-:Y:S01]  /*2320*/  VOTEU.ANY UP1, P0 ;  /* 0x0000000000ff7886 */ /* 0x008fe20000020100 */
[----:B------:R-:W-:-:S13]  /*2330*/  PLOP3.LUT P0, PT, PT, PT, UP1, 0x80, 0x8 ;  /* 0x000000000008781c */ /* 0x000fda0003f0f018 */
[----:B-1----:R-:W-:Y:S02]  /*2340*/  @P0 LOP3.LUT R0, R5, 0xffff, RZ, 0xc0, !PT ;  /* 0x0000ffff05000812 */ /* 0x002fe400078ec0ff */
[----:B------:R-:W-:Y:S02]  /*2350*/  @P0 MOV R2, R4 ;  /* 0x0000000400020202 */ /* 0x000fe40000000f00 */
[----:B------:R-:W-:Y:S01]  /*2360*/  @P0 R2UR UR6, R0 ;  /* 0x00000000000602ca */ /* 0x000fe200000e0000 */
[----:B------:R-:W-:Y:S01]  /*2370*/  VIADD R0, R3, 0xe0 ;  /* 0x000000e003007836 */ /* 0x000fe20000000000 */
[----:B------:R-:W-:Y:S02]  /*2380*/  @P0 SHF.R.U32.HI R4, RZ, 0x10, R5 ;  /* 0x00000010ff040819 */ /* 0x000fe40000011605 */
[----:B------:R-:W-:Y:S02]  /*2390*/  @P0 R2UR UR8, R2 ;  /* 0x00000000020802ca */ /* 0x000fe400000e0000 */
[----:B------:R-:W-:-:S02]  /*23a0*/  PRMT R0, RZ, 0x654, R0 ;  /* 0x00000654ff007816 */ /* 0x000fc40000000000 */
[----:B------:R-:W-:Y:S02]  /*23b0*/  @P0 R2UR UR4, R4 ;  /* 0x00000000040402ca */ /* 0x000fe400000e0000 */
[----:B------:R1:W-:Y:S03]  /*23c0*/  SYNCS.ARRIVE.TRANS64.RED.A1T0 RZ, [R0+URZ], RZ ;  /* 0x000000ff00ff79a7 */ /* 0x0003e600081004ff */
[----:B------:R-:W-:-:S04]  /*23d0*/  @UP1 UMOV UR37, UR6 ;  /* 0x0000000600251c82 */ /* 0x000fc80008000000 */
[----:B------:R-:W-:-:S04]  /*23e0*/  @UP1 UMOV UR38, UR8 ;  /* 0x0000000800261c82 */ /* 0x000fc80008000000 */
[----:B------:R-:W-:Y:S01]  /*23f0*/  @UP1 UMOV UR36, UR4 ;  /* 0x0000000400241c82 */ /* 0x000fe20008000000 */
[----:B------:R-:W-:Y:S05]  /*2400*/  BRA.U !UP0, `(.L_x_41) ;  /* 0x0000000108d47547 */ /* 0x000fea000b800000 */
[----:B------:R-:W2:Y:S01]  /*2410*/  LDCU.128 UR12, c[0x0][0xb10] ;  /* 0x00016200ff0c77ac */ /* 0x000ea20008000c00 */
[----:B------:R-:W3:Y:S01]  /*2420*/  LDCU UR25, c[0x0][0xb20] ;  /* 0x00016400ff1977ac */ /* 0x000ee20008000800 */
[----:B------:R-:W4:Y:S01]  /*2430*/  LDCU UR20, c[0x0][0xb0c] ;  /* 0x00016180ff1477ac */ /* 0x000f220008000800 */
[----:B------:R-:W1:Y:S01]  /*2440*/  LDCU.64 UR10, c[0x0][0xb28] ;  /* 0x00016500ff0a77ac */ /* 0x000e620008000a00 */
[----:B------:R-:W-:Y:S02]  /*2450*/  UISETP.NE.AND UP3, UPT, UR42, 0x1, UPT ;  /* 0x000000012a00788c */ /* 0x000fe4000bf65270 */
[----:B--2---:R-:W-:Y:S02]  /*2460*/  UIMAD.WIDE.U32 UR16, UR39, UR15, URZ ;  /* 0x0000000f271072a5 */ /* 0x004fe4000f8e00ff */
[----:B------:R-:W-:Y:S02]  /*2470*/  UIMAD.WIDE.U32 UR8, UR40, UR12, URZ ;  /* 0x0000000c280872a5 */ /* 0x000fe4000f8e00ff */
[----:B------:R-:W-:-:S02]  /*2480*/  UISETP.NE.AND UP0, UPT, UR14, 0x1, UPT ;  /* 0x000000010e00788c */ /* 0x000fc4000bf05270 */
[----:B------:R-:W-:Y:S01]  /*2490*/  UIMAD.WIDE.U32 UR22, UR37, UR15, URZ ;  /* 0x0000000f251672a5 */ /* 0x000fe2000f8e00ff */
[----:B------:R-:W-:Y:S02]  /*24a0*/  UMOV UR16, UR17 ;  /* 0x0000001100107c82 */ /* 0x000fe40008000000 */
[----:B------:R-:W-:Y:S01]  /*24b0*/  UMOV UR8, UR9 ;  /* 0x0000000900087c82 */ /* 0x000fe20008000000 */
[----:B---3--:R-:W-:Y:S02]  /*24c0*/  USHF.R.U32.HI UR16, URZ, UR25, UR16 ;  /* 0x00000019ff107299 */ /* 0x008fe40008011610 */
[----:B----4-:R-:W-:Y:S02]  /*24d0*/  UISETP.NE.AND UP2, UPT, UR20, 0x1, UPT ;  /* 0x000000011400788c */ /* 0x010fe4000bf45270 */
[----:B------:R-:W-:Y:S02]  /*24e0*/  USHF.R.U32.HI UR8, URZ, UR13, UR8 ;  /* 0x0000000dff087299 */ /* 0x000fe40008011608 */
[----:B------:R-:W-:-:S02]  /*24f0*/  USEL UR6, UR39, UR16, !UP0 ;  /* 0x0000001027067287 */ /* 0x000fc4000c000000 */
[----:B------:R-:W-:Y:S02]  /*2500*/  USEL UR8, UR40, UR8, !UP2 ;  /* 0x0000000828087287 */ /* 0x000fe4000d000000 */
[----:B-1----:R-:W-:Y:S01]  /*2510*/  UIMAD.WIDE.U32 UR16, UR6, UR10, URZ ;  /* 0x0000000a061072a5 */ /* 0x002fe2000f8e00ff */
[----:B------:R-:W-:Y:S01]  /*2520*/  UMOV UR4, UR23 ;  /* 0x0000001700047c82 */ /* 0x000fe20008000000 */
[----:B------:R-:W-:Y:S02]  /*2530*/  UIMAD.WIDE.U32 UR18, UR38, UR12, URZ ;  /* 0x0000000c261272a5 */ /* 0x000fe4000f8e00ff */
[----:B------:R-:W-:-:S03]  /*2540*/  UIMAD.WIDE.U32 UR22, UR8, UR10, URZ ;  /* 0x0000000a081672a5 */ /* 0x000fc6000f8e00ff */
[----:B------:R-:W-:Y:S01]  /*2550*/  UMOV UR16, UR17 ;  /* 0x0000001100107c82 */ /* 0x000fe20008000000 */
[----:B------:R-:W-:Y:S02]  /*2560*/  USHF.R.U32.HI UR4, URZ, UR25, UR4 ;  /* 0x00000019ff047299 */ /* 0x000fe40008011604 */
[----:B------:R-:W-:Y:S01]  /*2570*/  @UP3 USHF.R.U32.HI UR6, URZ, UR11, UR16 ;  /* 0x0000000bff063299 */ /* 0x000fe20008011610 */
[----:B------:R-:W-:Y:S01]  /*2580*/  UMOV UR18, UR19 ;  /* 0x0000001300127c82 */ /* 0x000fe20008000000 */
[----:B------:R-:W-:Y:S01]  /*2590*/  UMOV UR22, UR23 ;  /* 0x0000001700167c82 */ /* 0x000fe20008000000 */
[----:B------:R-:W-:Y:S02]  /*25a0*/  USHF.R.U32.HI UR13, URZ, UR13, UR18 ;  /* 0x0000000dff0d7299 */ /* 0x000fe40008011612 */
[----:B------:R-:W-:Y:S02]  /*25b0*/  USEL UR4, UR37, UR4, !UP0 ;  /* 0x0000000425047287 */ /* 0x000fe4000c000000 */
[----:B------:R-:W-:-:S02]  /*25c0*/  @UP3 USHF.R.U32.HI UR8, URZ, UR11, UR22 ;  /* 0x0000000bff083299 */ /* 0x000fc40008011616 */
[----:B------:R-:W-:Y:S02]  /*25d0*/  UIMAD UR9, UR42, UR6, URZ ;  /* 0x000000062a0972a4 */ /* 0x000fe4000f8e02ff */
[----:B------:R-:W-:Y:S02]  /*25e0*/  USEL UR6, UR38, UR13, !UP2 ;  /* 0x0000000d26067287 */ /* 0x000fe4000d000000 */
[----:B------:R-:W-:Y:S02]  /*25f0*/  UIMAD UR12, UR42, UR8, URZ ;  /* 0x000000082a0c72a4 */ /* 0x000fe4000f8e02ff */
[----:B------:R-:W-:Y:S02]  /*2600*/  UISETP.GE.AND UP0, UPT, UR4, UR9, UPT ;  /* 0x000000090400728c */ /* 0x000fe4000bf06270 */
[----:B------:R-:W-:Y:S02]  /*2610*/  UIMAD.WIDE.U32 UR16, UR4, UR10, URZ ;  /* 0x0000000a041072a5 */ /* 0x000fe4000f8e00ff */
[----:B------:R-:W-:-:S02]  /*2620*/  UISETP.GE.OR UP0, UPT, UR6, UR12, UP0 ;  /* 0x0000000c0600728c */ /* 0x000fc40008706670 */
        /* <DEDUP_REMOVED lines=19> */
.L_x_41:
[----:B------:R-:W2:Y:S02]  /*2760*/  LDCU UR4, c[0x0][0xb30] ;  /* 0x00016600ff0477ac */ /* 0x000ea40008000800 */
[----:B--2---:R-:W-:-:S09]  /*2770*/  UISETP.NE.AND UP0, UPT, UR4, 0x1, UPT ;  /* 0x000000010400788c */ /* 0x004fd2000bf05270 */
[----:B------:R-:W-:Y:S05]  /*2780*/  BRA.U UP0, `(.L_x_42) ;  /* 0x0000000100447547 */ /* 0x000fea000b800000 */
[----:B------:R-:W2:Y:S01]  /*2790*/  LDCU.128 UR12, c[0x0][0xb10] ;  /* 0x00016200ff0c77ac */ /* 0x000ea20008000c00 */
[----:B------:R-:W3:Y:S01]  /*27a0*/  LDCU UR16, c[0x0][0xb0c] ;  /* 0x00016180ff1077ac */ /* 0x000ee20008000800 */
[----:B------:R-:W4:Y:S01]  /*27b0*/  LDCU UR17, c[0x0][0xb20] ;  /* 0x00016400ff1177ac */ /* 0x000f220008000800 */
[----:B--2---:R-:W-:Y:S02]  /*27c0*/  UIMAD.WIDE.U32 UR10, UR38, UR12, URZ ;  /* 0x0000000c260a72a5 */ /* 0x004fe4000f8e00ff */
[----:B------:R-:W-:Y:S02]  /*27d0*/  UIMAD.WIDE.U32 UR8, UR37, UR15, URZ ;  /* 0x0000000f250872a5 */ /* 0x000fe4000f8e00ff */
[----:B---3--:R-:W-:Y:S02]  /*27e0*/  UISETP.NE.AND UP2, UPT, UR16, 0x1, UPT ;  /* 0x000000011000788c */ /* 0x008fe4000bf45270 */
[----:B------:R-:W-:Y:S01]  /*27f0*/  UISETP.NE.AND UP0, UPT, UR14, 0x1, UPT ;  /* 0x000000010e00788c */ /* 0x000fe2000bf05270 */
[----:B------:R-:W-:-:S02]  /*2800*/  UMOV UR6, UR11 ;  /* 0x0000000b00067c82 */ /* 0x000fc40008000000 */
[----:B------:R-:W-:Y:S01]  /*2810*/  UMOV UR4, UR9 ;  /* 0x0000000900047c82 */ /* 0x000fe20008000000 */
[----:B------:R-:W-:Y:S02]  /*2820*/  USHF.R.U32.HI UR6, URZ, UR13, UR6 ;  /* 0x0000000dff067299 */ /* 0x000fe40008011606 */
[----:B----4-:R-:W-:Y:S02]  /*2830*/  USHF.R.U32.HI UR4, URZ, UR17, UR4 ;  /* 0x00000011ff047299 */ /* 0x010fe40008011604 */
[----:B------:R-:W-:Y:S02]  /*2840*/  USEL UR6, UR38, UR6, !UP2 ;  /* 0x0000000626067287 */ /* 0x000fe4000d000000 */
[----:B------:R-:W-:-:S04]  /*2850*/  USEL UR4, UR37, UR4, !UP0 ;  /* 0x0000000425047287 */ /* 0x000fc8000c000000 */
[----:B------:R-:W-:Y:S02]  /*2860*/  UIADD3 UR8, UPT, UPT, UR6, -UR4, URZ ;  /* 0x8000000406087290 */ /* 0x000fe4000fffe0ff */
[----:B------:R-:W-:Y:S02]  /*2870*/  UIADD3 UR4, UPT, UPT, -UR6, UR4, URZ ;  /* 0x0000000406047290 */ /* 0x000fe4000fffe1ff */
[----:B------:R-:W-:Y:S02]  /*2880*/  UIMAD UR37, UR8, UR14, UR37 ;  /* 0x0000000e082572a4 */ /* 0x000fe4000f8e0225 */
[----:B------:R-:W-:-:S12]  /*2890*/  UIMAD UR38, UR4, UR16, UR38 ;  /* 0x00000010042672a4 */ /* 0x000fd8000f8e0226 */
.L_x_42:
[----:B------:R-:W-:Y:S01]  /*28a0*/  VIADD R11, R11, 0x1 ;  /* 0x000000010b0b7836 */ /* 0x000fe20000000000 */
[----:B------:R-:W-:Y:S02]  /*28b0*/  R2UR UR6, R55 ;  /* 0x00000000370672ca */ /* 0x000fe400000e0000 */
[----:B------:R-:W-:Y:S02]  /*28c0*/  R2UR UR4, R54 ;  /* 0x00000000360472ca */ /* 0x000fe400000e0000 */
[C---:B------:R-:W-:Y:S02]  /*28d0*/  ISETP.NE.AND P0, PT, R11.reuse, 0x2, PT ;  /* 0x000000020b00780c */ /* 0x040fe40003f05270 */
[----:B------:R-:W-:Y:S02]  /*28e0*/  PLOP3.LUT P1, PT, PT, PT, PT, 0x80, 0x8 ;  /* 0x000000000008781c */ /* 0x000fe40003f2f070 */
[----:B-1----:R-:W-:Y:S02]  /*28f0*/  SEL R0, RZ, 0x1, P0 ;  /* 0x00000001ff007807 */ /* 0x002fe40000000000 */
[----:B------:R-:W-:-:S02]  /*2900*/  SEL R11, R11, RZ, P0 ;  /* 0x000000ff0b0b7207 */ /* 0x000fc40000000000 */
[----:B------:R-:W-:Y:S01]  /*2910*/  LOP3.LUT R10, R10, R0, RZ, 0x3c, !PT ;  /* 0x000000000a0a7212 */ /* 0x000fe200078e3cff */
[----:B------:R-:W-:Y:S02]  /*2920*/  UIADD3 UR16, UPT, UPT, UR38, UR6, URZ ;  /* 0x0000000626107290 */ /* 0x000fe4000fffe0ff */
[----:B------:R-:W-:Y:S01]  /*2930*/  UIADD3 UR20, UPT, UPT, UR37, UR4, URZ ;  /* 0x0000000425147290 */ /* 0x000fe2000fffe0ff */
[----:B------:R-:W-:Y:S11]  /*2940*/  BRA.U UP1, `(.L_x_43) ;  /* 0xfffffff101507547 */ /* 0x000ff6000b83ffff */
[----:B------:R-:W-:Y:S01]  /*2950*/  UIADD3 UR7, UPT, UPT, UR7, 0x40, URZ ;  /* 0x0000004007077890 */ /* 0x000fe2000fffe0ff */
[----:B------:R-:W-:-:S03]  /*2960*/  SHF.L.U32 R2, R12, 0x1f, RZ ;  /* 0x0000001f0c027819 */ /* 0x000fc600000006ff */
[----:B------:R-:W-:-:S09]  /*2970*/  ULEA UR4, UR5, UR7, 0x3 ;  /* 0x0000000705047291 */ /* 0x000fd2000f8e18ff */
[----:B------:R-:W1:Y:S02]  /*2980*/  SYNCS.PHASECHK.TRANS64.TRYWAIT P0, [UR4], R2 ;  /* 0x00000002ff0075a7 */ /* 0x000e640008001104 */
[----:B-1----:R-:W-:Y:S05]  /*2990*/  @!P0 BRA `(.L_x_44) ;  /* 0x0000005c008c8947 */ /* 0x002fea0003800000 */
.L_x_148:
[----:B------:R-:W-:-:S04]  /*29a0*/  UIADD3 UR4, UPT, UPT, UR5, 0x1, URZ ;  /* 0x0000000105047890 */ /* 0x000fc8000fffe0ff */
[----:B------:R-:W-:-:S04]  /*29b0*/  UISETP.NE.AND UP0, UPT, UR4, 0x8, UPT ;  /* 0x000000080400788c */ /* 0x000fc8000bf05270 */
[----:B------:R-:W-:Y:S02]  /*29c0*/  USEL UR6, URZ, 0x1, UP0 ;  /* 0x00000001ff067887 */ /* 0x000fe40008000000 */
[----:B------:R-:W-:-:S04]  /*29d0*/  USEL UR4, UR4, URZ, UP0 ;  /* 0x000000ff04047287 */ /* 0x000fc80008000000 */
[----:B------:R-:W-:Y:S01]  /*29e0*/  ULEA UR5, UR4, UR7, 0x3 ;  /* 0x0000000704057291 */ /* 0x000fe2000f8e18ff */
[----:B-1----:R-:W-:-:S04]  /*29f0*/  LOP3.LUT R2, R12, UR6, RZ, 0x3c, !PT ;  /* 0x000000060c027c12 */ /* 0x002fc8000f8e3cff */
[----:B------:R-:W-:-:S04]  /*2a00*/  SHF.L.U32 R3, R2, 0x1f, RZ ;  /* 0x0000001f02037819 */ /* 0x000fc800000006ff */
[----:B------:R-:W1:Y:S02]  /*2a10*/  SYNCS.PHASECHK.TRANS64.TRYWAIT P0, [UR5], R3 ;  /* 0x00000003ff0075a7 */ /* 0x000e640008001105 */
[----:B-1----:R-:W-:Y:S05]  /*2a20*/  @!P0 BRA `(.L_x_45) ;  /* 0x0000005c00808947 */ /* 0x002fea0003800000 */
.L_x_150:
[----:B------:R-:W-:-:S04]  /*2a30*/  UIADD3 UR4, UPT, UPT, UR4, 0x1, URZ ;  /* 0x0000000104047890 */ /* 0x000fc8000fffe0ff */
[----:B------:R-:W-:-:S04]  /*2a40*/  UISETP.NE.AND UP0, UPT, UR4, 0x8, UPT ;  /* 0x000000080400788c */ /* 0x000fc8000bf05270 */
[----:B------:R-:W-:Y:S02]  /*2a50*/  USEL UR6, URZ, 0x1, UP0 ;  /* 0x00000001ff067887 */ /* 0x000fe40008000000 */
[----:B------:R-:W-:-:S04]  /*2a60*/  USEL UR4, UR4, URZ, UP0 ;  /* 0x000000ff04047287 */ /* 0x000fc80008000000 */
[----:B------:R-:W-:Y:S01]  /*2a70*/  ULEA UR5, UR4, UR7, 0x3 ;  /* 0x0000000704057291 */ /* 0x000fe2000f8e18ff */
[----:B------:R-:W-:-:S04]  /*2a80*/  LOP3.LUT R2, R2, UR6, RZ, 0x3c, !PT ;  /* 0x0000000602027c12 */ /* 0x000fc8000f8e3cff */
[----:B-1----:R-:W-:-:S04]  /*2a90*/  SHF.L.U32 R3, R2, 0x1f, RZ ;  /* 0x0000001f02037819 */ /* 0x002fc800000006ff */
[----:B------:R-:W1:Y:S02]  /*2aa0*/  SYNCS.PHASECHK.TRANS64.TRYWAIT P0, [UR5], R3 ;  /* 0x00000003ff0075a7 */ /* 0x000e640008001105 */
[----:B-1----:R-:W-:Y:S05]  /*2ab0*/  @!P0 BRA `(.L_x_46) ;  /* 0x0000005c00748947 */ /* 0x002fea0003800000 */
.L_x_152:
        /* <DEDUP_REMOVED lines=9> */
.L_x_154:
        /* <DEDUP_REMOVED lines=9> */
.L_x_156:
        /* <DEDUP_REMOVED lines=9> */
.L_x_158:
        /* <DEDUP_REMOVED lines=9> */
.L_x_160:
[----:B------:R-:W-:-:S04]  /*2d00*/  UIADD3 UR4, UPT, UPT, UR4, 0x1, URZ ;  /* 0x0000000104047890 */ /* 0x000fc8000fffe0ff */
[----:B------:R-:W-:-:S04]  /*2d10*/  UISETP.NE.AND UP0, UPT, UR4, 0x8, UPT ;  /* 0x000000080400788c */ /* 0x000fc8000bf05270 */
[----:B------:R-:W-:Y:S02]  /*2d20*/  USEL UR5, URZ, 0x1, UP0 ;  /* 0x00000001ff057887 */ /* 0x000fe40008000000 */
[----:B------:R-:W-:-:S04]  /*2d30*/  USEL UR4, UR4, URZ, UP0 ;  /* 0x000000ff04047287 */ /* 0x000fc80008000000 */
[----:B------:R-:W-:Y:S01]  /*2d40*/  ULEA UR4, UR4, UR7, 0x3 ;  /* 0x0000000704047291 */ /* 0x000fe2000f8e18ff */
[----:B------:R-:W-:-:S04]  /*2d50*/  LOP3.LUT R2, R2, UR5, RZ, 0x3c, !PT ;  /* 0x0000000502027c12 */ /* 0x000fc8000f8e3cff */
[----:B------:R-:W-:Y:S01]  /*2d60*/  SHF.L.U32 R2, R2, 0x1f, RZ ;  /* 0x0000001f02027819 */ /* 0x000fe200000006ff */
[----:B-1----:R-:W-:-:S07]  /*2d70*/  IMAD.U32 R0, RZ, RZ, UR4 ;  /* 0x00000004ff007e24 */ /* 0x002fce000f8e00ff */
.L_x_51:
[----:B-1----:R1:W2:Y:S02]  /*2d80*/  SYNCS.PHASECHK.TRANS64.TRYWAIT P0, [R0+URZ], R2 ;  /* 0x00000002000075a7 */ /* 0x0022a400080011ff */
[----:B--2---:R-:W-:Y:S05]  /*2d90*/  @!P0 NANOSLEEP.SYNCS 0x989680 ;  /* 0x009896800000895d */ /* 0x004fea0003900000 */
[----:B------:R-:W2:Y:S02]  /*2da0*/  @!P0 SYNCS.PHASECHK.TRANS64 P0, [R0+URZ], R2 ;  /* 0x00000002000085a7 */ /* 0x000ea400080010ff */
[----:B--2---:R-:W-:Y:S05]  /*2db0*/  @P0 EXIT ;  /* 0x000000000000094d */ /* 0x004fea0003800000 */
[----:B------:R-:W-:Y:S05]  /*2dc0*/  BRA `(.L_x_51) ;  /* 0xfffffffc00ec7947 */ /* 0x000fea000383ffff */
.L_x_23:
[----:B------:R-:W1:Y:S02]  /*2dd0*/  S2UR UR4, SR_CgaCtaId ;  /* 0x00000000000479c3 */ /* 0x000e640000008800 */
[----:B-1----:R-:W-:-:S04]  /*2de0*/  UISETP.NE.AND UP0, UPT, UR4, URZ, UPT ;  /* 0x000000ff0400728c */ /* 0x002fc8000bf05270 */
[----:B------:R-:W-:-:S09]  /*2df0*/  UISETP.NE.OR UP0, UPT, UR17, 0x1, UP0 ;  /* 0x000000011100788c */ /* 0x000fd20008705670 */
[----:B------:R-:W-:Y:S05]  /*2e00*/  BRA.U UP0, `(.L_x_52) ;  /* 0x00000005004c7547 */ /* 0x000fea000b800000 */
[----:B------:R-:W1:Y:S01]  /*2e10*/  S2UR UR5, SR_CgaCtaId ;  /* 0x00000000000579c3 */ /* 0x000e620000008800 */
[----:B------:R-:W-:Y:S01]  /*2e20*/  UMOV UR4, 0x400 ;  /* 0x0000040000047882 */ /* 0x000fe20000000000 */
[----:B------:R-:W-:Y:S01]  /*2e30*/  ISETP.GE.U32.AND P2, PT, R0, 0x8, PT ;  /* 0x000000080000780c */ /* 0x000fe20003f46070 */
[----:B------:R-:W-:Y:S01]  /*2e40*/  IMAD.MOV.U32 R12, RZ, RZ, 0x1 ;  /* 0x00000001ff0c7424 */ /* 0x000fe200078e00ff */
[----:B------:R-:W-:Y:S02]  /*2e50*/  CS2R R10, SRZ ;  /* 0x00000000000a7805 */ /* 0x000fe4000001ff00 */
[----:B------:R-:W-:Y:S01]  /*2e60*/  CS2R R8, SRZ ;  /* 0x0000000000087805 */ /* 0x000fe2000001ff00 */
[----:B-1----:R-:W-:-:S03]  /*2e70*/  ULEA UR6, UR5, UR4, 0x18 ;  /* 0x0000000405067291 */ /* 0x002fc6000f8ec0ff */
[----:B------:R-:W-:-:S09]  /*2e80*/  UMOV UR5, URZ ;  /* 0x000000ff00057c82 */ /* 0x000fd20008000000 */
.L_x_56:
[----:B------:R-:W-:Y:S02]  /*2e90*/  LEA R2, R8, UR6, 0x3 ;  /* 0x0000000608027c11 */ /* 0x000fe4000f8e18ff */
[----:B------:R-:W-:-:S03]  /*2ea0*/  SHF.L.U32 R4, R9, 0x1f, RZ ;  /* 0x0000001f09047819 */ /* 0x000fc600000006ff */
[----:B------:R-:W-:Y:S01]  /*2eb0*/  VIADD R5, R2, 0x140 ;  /* 0x0000014002057836 */ /* 0x000fe20000000000 */
[----:B------:R-:W1:Y:S02]  /*2ec0*/  SYNCS.PHASECHK.TRANS64.TRYWAIT P0, [R2+URZ+0x130], R4 ;  /* 0x00013004020075a7 */ /* 0x000e6400080011ff */
[----:B-1----:R-:W-:Y:S05]  /*2ed0*/  @!P0 BRA `(.L_x_53) ;  /* 0x0000005800e48947 */ /* 0x002fea0003800000 */
.L_x_161:
[----:B------:R-:W-:Y:S01]  /*2ee0*/  ULEA UR4, UR5, UR6, 0x3 ;  /* 0x0000000605047291 */ /* 0x000fe2000f8e18ff */
[----:B-1----:R-:W-:Y:S01]  /*2ef0*/  PRMT R2, RZ, 0x654, R5 ;  /* 0x00000654ff027816 */ /* 0x002fe20000000005 */
[----:B------:R-:W-:Y:S01]  /*2f00*/  @!P2 IMAD.MOV.U32 R4, RZ, RZ, 0x10 ;  /* 0x00000010ff04a424 */ /* 0x000fe200078e00ff */
[----:B------:R-:W-:Y:S01]  /*2f10*/  SHF.L.U32 R5, R12, 0x1f, RZ ;  /* 0x0000001f0c057819 */ /* 0x000fe200000006ff */
[----:B------:R-:W-:Y:S01]  /*2f20*/  UIADD3 UR7, UPT, UPT, UR4, 0xd0, URZ ;  /* 0x000000d004077890 */ /* 0x000fe2000fffe0ff */
[----:B------:R1:W-:Y:S05]  /*2f30*/  SYNCS.ARRIVE.TRANS64.RED.A1T0 RZ, [R2+URZ], RZ ;  /* 0x000000ff02ff79a7 */ /* 0x0003ea00081004ff */
[----:B------:R-:W-:Y:S01]  /*2f40*/  IMAD.U32 R6, RZ, RZ, UR7 ;  /* 0x00000007ff067e24 */ /* 0x000fe2000f8e00ff */
[----:B------:R-:W2:Y:S04]  /*2f50*/  SYNCS.PHASECHK.TRANS64.TRYWAIT P0, [UR4+0xe0], R5 ;  /* 0x0000e005ff0075a7 */ /* 0x000ea80008001104 */
[----:B------:R-:W-:Y:S01]  /*2f60*/  PRMT R6, R0, 0x654, R6 ;  /* 0x0000065400067816 */ /* 0x000fe20000000006 */
[----:B-12---:R-:W-:Y:S06]  /*2f70*/  @!P0 BRA `(.L_x_54) ;  /* 0x0000005800d08947 */ /* 0x006fec0003800000 */
.L_x_163:
[----:B------:R-:W-:Y:S01]  /*2f80*/  ULEA UR8, UR5, UR6, 0x4 ;  /* 0x0000000605087291 */ /* 0x000fe2000f8e20ff */
[----:B------:R-:W-:Y:S01]  /*2f90*/  SEL R3, R6, R3, !P2 ;  /* 0x0000000306037207 */ /* 0x000fe20005000000 */
[----:B------:R-:W-:Y:S01]  /*2fa0*/  UIADD3 UR9, UPT, UPT, UR4, 0xd0, URZ ;  /* 0x000000d004097890 */ /* 0x000fe2000fffe0ff */
[----:B-1----:R-:W-:Y:S01]  /*2fb0*/  LEA R2, R11, UR6, 0x3 ;  /* 0x000000060b027c11 */ /* 0x002fe2000f8e18ff */
[----:B------:R-:W-:Y:S01]  /*2fc0*/  UIADD3 UR8, UPT, UPT, UR8, 0x160, URZ ;  /* 0x0000016008087890 */ /* 0x000fe2000fffe0ff */
[----:B------:R1:W-:Y:S01]  /*2fd0*/  @!P2 SYNCS.ARRIVE.TRANS64.RED RZ, [R3+URZ], R4 ;  /* 0x0000000403ffa9a7 */ /* 0x0003e200080004ff */
[----:B------:R-:W-:Y:S01]  /*2fe0*/  UIADD3 UR4, UPT, UPT, UR5, 0x1, URZ ;  /* 0x0000000105047890 */ /* 0x000fe2000fffe0ff */
[----:B------:R-:W-:-:S03]  /*2ff0*/  VIADD R8, R8, 0x1 ;  /* 0x0000000108087836 */ /* 0x000fc60000000000 */
[----:B------:R-:W-:Y:S02]  /*3000*/  UISETP.NE.AND UP0, UPT, UR4, 0x2, UPT ;  /* 0x000000020400788c */ /* 0x000fe4000bf05270 */
[----:B------:R-:W-:Y:S01]  /*3010*/  ISETP.NE.AND P0, PT, R8, 0x2, PT ;  /* 0x000000020800780c */ /* 0x000fe20003f05270 */
[----:B------:R-:W-:Y:S06]  /*3020*/  UGETNEXTWORKID.BROADCAST [UR8], [UR9] ;  /* 0x00000000080073ca */ /* 0x000fec0008000100 */
[----:B------:R-:W-:Y:S02]  /*3030*/  USEL UR7, URZ, 0x1, UP0 ;  /* 0x00000001ff077887 */ /* 0x000fe40008000000 */
[----:B------:R-:W-:-:S04]  /*3040*/  USEL UR5, UR4, URZ, UP0 ;  /* 0x000000ff04057287 */ /* 0x000fc80008000000 */
[----:B------:R-:W-:Y:S02]  /*3050*/  LOP3.LUT R12, R12, UR7, RZ, 0x3c, !PT ;  /* 0x000000070c0c7c12 */ /* 0x000fe4000f8e3cff */
[----:B-1----:R-:W-:-:S04]  /*3060*/  SHF.L.U32 R4, R10, 0x1f, RZ ;  /* 0x0000001f0a047819 */ /* 0x002fc800000006ff */
[----:B------:R-:W1:Y:S02]  /*3070*/  SYNCS.PHASECHK.TRANS64.TRYWAIT P1, [R2+URZ+0xd0], R4 ;  /* 0x0000d004020075a7 */ /* 0x000e6400080211ff */
[----:B-1----:R-:W-:Y:S05]  /*3080*/  @!P1 BRA `(.L_x_55) ;  /* 0x0000005800a49947 */ /* 0x002fea0003800000 */
.L_x_164:
[C---:B-1----:R-:W-:Y:S01]  /*3090*/  LEA R4, R11.reuse, UR6, 0x4 ;  /* 0x000000060b047c11 */ /* 0x042fe2000f8e20ff */
[----:B------:R-:W-:Y:S01]  /*30a0*/  VIADD R2, R2, 0xe0 ;  /* 0x000000e002027836 */ /* 0x000fe20000000000 */
[----:B------:R-:W-:Y:S01]  /*30b0*/  SEL R8, R8, RZ, P0 ;  /* 0x000000ff08087207 */ /* 0x000fe20000000000 */
[----:B------:R-:W-:-:S03]  /*30c0*/  VIADD R11, R11, 0x1 ;  /* 0x000000010b0b7836 */ /* 0x000fc60000000000 */
[----:B------:R-:W1:Y:S01]  /*30d0*/  LDS.128 R4, [R4+0x160] ;  /* 0x0001600004047984 */ /* 0x000e620000000c00 */
[----:B------:R-:W-:Y:S02]  /*30e0*/  PRMT R2, RZ, 0x654, R2 ;  /* 0x00000654ff027816 */ /* 0x000fe40000000002 */
[C---:B------:R-:W-:Y:S01]  /*30f0*/  ISETP.NE.AND P1, PT, R11.reuse, 0x2, PT ;  /* 0x000000020b00780c */ /* 0x040fe20003f25270 */
[----:B------:R-:W-:Y:S01]  /*3100*/  @!PT LDS RZ, [RZ] ;  /* 0x00000000fffff984 */ /* 0x000fe20000000800 */
[----:B------:R-:W-:Y:S01]  /*3110*/  @!PT LDS RZ, [RZ] ;  /* 0x00000000fffff984 */ /* 0x000fe20000000800 */
[----:B------:R-:W-:Y:S01]  /*3120*/  @!PT LDS RZ, [RZ] ;  /* 0x00000000fffff984 */ /* 0x000fe20000000800 */
[----:B------:R-:W-:Y:S01]  /*3130*/  @!PT LDS RZ, [RZ] ;  /* 0x00000000fffff984 */ /* 0x000fe20000000800 */
[----:B------:R2:W-:Y:S06]  /*3140*/  MEMBAR.ALL.CTA ;  /* 0x0000000000007992 */ /* 0x0005ec0000008000 */
[----:B--2---:R-:W2:Y:S01]  /*3150*/  FENCE.VIEW.ASYNC.S ;  /* 0x00000000000073c6 */ /* 0x004ea20000000000 */
[----:B------:R-:W-:Y:S01]  /*3160*/  SEL R11, R11, RZ, P1 ;  /* 0x000000ff0b0b7207 */ /* 0x000fe20000800000 */
[----:B--2---:R2:W-:Y:S01]  /*3170*/  SYNCS.ARRIVE.TRANS64.RED.A1T0 RZ, [R2+URZ], RZ ;  /* 0x000000ff02ff79a7 */ /* 0x0045e200081004ff */
[----:B-1----:R-:W-:-:S02]  /*3180*/  LOP3.LUT P3, RZ, R6, 0x1, RZ, 0xc0, !PT ;  /* 0x0000000106ff7812 */ /* 0x002fc4000786c0ff */
[----:B------:R-:W-:-:S04]  /*3190*/  SEL R4, RZ, 0x1, P1 ;  /* 0x00000001ff047807 */ /* 0x000fc80000800000 */
[----:B------:R-:W-:Y:S02]  /*31a0*/  LOP3.LUT R10, R10, R4, RZ, 0x3c, !PT ;  /* 0x000000040a0a7212 */ /* 0x000fe400078e3cff */
[----:B--2---:R-:W-:-:S04]  /*31b0*/  SEL R2, RZ, 0x1, P0 ;  /* 0x00000001ff027807 */ /* 0x004fc80000000000 */
[----:B------:R-:W-:Y:S01]  /*31c0*/  LOP3.LUT R9, R9, R2, RZ, 0x3c, !PT ;  /* 0x0000000209097212 */ /* 0x000fe200078e3cff */
[----:B------:R-:W-:Y:S06]  /*31d0*/  @P3 BRA `(.L_x_56) ;  /* 0xfffffffc002c3947 */ /* 0x000fec000383ffff */
[----:B------:R-:W-:Y:S01]  /*31e0*/  ULEA UR4, UR5, UR6, 0x3 ;  /* 0x0000000605047291 */ /* 0x000fe2000f8e18ff */
[----:B------:R-:W-:-:S08]  /*31f0*/  SHF.L.U32 R2, R12, 0x1f, RZ ;  /* 0x0000001f0c027819 */ /* 0x000fd000000006ff */
[----:B------:R-:W1:Y:S02]  /*3200*/  SYNCS.PHASECHK.TRANS64 P0, [UR4+0xe0], R2 ;  /* 0x0000e002ff0075a7 */ /* 0x000e640008001004 */
[----:B-1----:R-:W-:Y:S05]  /*3210*/  @P0 BRA `(.L_x_57) ;  /* 0x0000000000080947 */ /* 0x002fea0003800000 */
[----:B------:R-:W1:Y:S02]  /*3220*/  SYNCS.PHASECHK.TRANS64.TRYWAIT P0, [UR4+0xe0], R2 ;  /* 0x0000e002ff0075a7 */ /* 0x000e640008001104 */
[----:B-1----:R-:W-:Y:S05]  /*3230*/  @!P0 BRA `(.L_x_58) ;  /* 0x00000058004c8947 */ /* 0x002fea0003800000 */
.L_x_57:
[----:B------:R-:W-:-:S04]  /*3240*/  UIADD3 UR7, UPT, UPT, UR5, 0x1, URZ ;  /* 0x0000000105077890 */ /* 0x000fc8000fffe0ff */
[----:B------:R-:W-:-:S04]  /*3250*/  UISETP.NE.AND UP0, UPT, UR7, 0x2, UPT ;  /* 0x000000020700788c */ /* 0x000fc8000bf05270 */
[----:B------:R-:W-:Y:S02]  /*3260*/  USEL UR8, URZ, 0x1, UP0 ;  /* 0x00000001ff087887 */ /* 0x000fe40008000000 */
[----:B------:R-:W-:-:S04]  /*3270*/  USEL UR7, UR7, URZ, UP0 ;  /* 0x000000ff07077287 */ /* 0x000fc80008000000 */
[----:B------:R-:W-:Y:S01]  /*3280*/  ULEA UR7, UR7, UR6, 0x3 ;  /* 0x0000000607077291 */ /* 0x000fe2000f8e18ff */
[----:B-1----:R-:W-:-:S04]  /*3290*/  LOP3.LUT R2, R12, UR8, RZ, 0x3c, !PT ;  /* 0x000000080c027c12 */ /* 0x002fc8000f8e3cff */
[----:B------:R-:W-:-:S04]  /*32a0*/  SHF.L.U32 R0, R2, 0x1f, RZ ;  /* 0x0000001f02007819 */ /* 0x000fc800000006ff */
[----:B------:R-:W1:Y:S02]  /*32b0*/  SYNCS.PHASECHK.TRANS64 P0, [UR7+0xe0], R0 ;  /* 0x0000e000ff0075a7 */ /* 0x000e640008001007 */
[----:B-1----:R-:W-:Y:S05]  /*32c0*/  @P0 EXIT ;  /* 0x000000000000094d */ /* 0x002fea0003800000 */
[----:B------:R-:W-:Y:S02]  /*32d0*/  SHF.L.U32 R2, R2, 0x1f, RZ ;  /* 0x0000001f02027819 */ /* 0x000fe400000006ff */
[----:B------:R-:W-:-:S07]  /*32e0*/  MOV R0, UR7 ;  /* 0x0000000700007c02 */ /* 0x000fce0008000f00 */
.L_x_59:
[----:B-1----:R1:W2:Y:S02]  /*32f0*/  SYNCS.PHASECHK.TRANS64.TRYWAIT P0, [R0+URZ+0xe0], R2 ;  /* 0x0000e002000075a7 */ /* 0x0022a400080011ff */
[----:B--2---:R-:W-:Y:S05]  /*3300*/  @!P0 NANOSLEEP.SYNCS 0x989680 ;  /* 0x009896800000895d */ /* 0x004fea0003900000 */
[----:B------:R-:W2:Y:S02]  /*3310*/  @!P0 SYNCS.PHASECHK.TRANS64 P0, [R0+URZ+0xe0], R2 ;  /* 0x0000e002000085a7 */ /* 0x000ea400080010ff */
[----:B--2---:R-:W-:Y:S05]  /*3320*/  @P0 EXIT ;  /* 0x000000000000094d */ /* 0x004fea0003800000 */
[----:B------:R-:W-:Y:S05]  /*3330*/  BRA `(.L_x_59) ;  /* 0xfffffffc00ec7947 */ /* 0x000fea000383ffff */
.L_x_52:
[----:B------:R-:W-:Y:S05]  /*3340*/  BRA.U UP4, `(.L_x_60) ;  /* 0x0000000d04d87547 */ /* 0x000fea000b800000 */
[----:B------:R-:W1:Y:S01]  /*3350*/  S2UR UR7, SR_CgaCtaId ;  /* 0x00000000000779c3 */ /* 0x000e620000008800 */
[----:B------:R-:W-:Y:S01]  /*3360*/  UMOV UR4, 0x40 ;  /* 0x0000004000047882 */ /* 0x000fe20000000000 */
[----:B------:R-:W-:Y:S01]  /*3370*/  NOP ;  /* 0x0000000000007918 */ /* 0x000fe20000000000 */
[----:B------:R-:W-:Y:S01]  /*3380*/  UMOV UR6, 0x400 ;  /* 0x0000040000067882 */ /* 0x000fe20000000000 */
[----:B-1----:R-:W-:Y:S02]  /*3390*/  ULEA UR5, UR7, UR4, 0x18 ;  /* 0x0000000407057291 */ /* 0x002fe4000f8ec0ff */
[----:B------:R-:W-:-:S07]  /*33a0*/  ULEA UR6, UR7, UR6, 0x18 ;  /* 0x0000000607067291 */ /* 0x000fce000f8ec0ff */
[----:B------:R-:W1:Y:S02]  /*33b0*/  LDS.U8 R0, [UR5+0x1c] ;  /* 0x00001c05ff007984 */ /* 0x000e640008000000 */
[----:B-1----:R-:W-:-:S13]  /*33c0*/  ISETP.NE.AND P0, PT, R0, RZ, PT ;  /* 0x000000ff0000720c */ /* 0x002fda0003f05270 */
[----:B------:R-:W-:Y:S05]  /*33d0*/  @P0 BRA `(.L_x_61) ;  /* 0x0000000000580947 */ /* 0x000fea0003800000 */
[----:B------:R-:W-:-:S13]  /*33e0*/  ELECT P0, URZ, PT ;  /* 0x0000000000ff782f */ /* 0x000fda0003800000 */
[----:B------:R-:W-:Y:S05]  /*33f0*/  @!P0 BRA `(.L_x_62) ;  /* 0x0000000000608947 */ /* 0x000fea0003800000 */
[----:B------:R-:W-:Y:S01]  /*3400*/  UMOV UR4, 0x10 ;  /* 0x0000001000047882 */ /* 0x000fe20000000000 */
[----:B------:R-:W-:Y:S01]  /*3410*/  HFMA2 R0, -RZ, RZ, 0, 5.9604644775390625e-08 ;  /* 0x00000001ff007431 */ /* 0x000fe200000001ff */
[----:B------:R-:W-:-:S03]  /*3420*/  MOV R3, 0xffff ;  /* 0x0000ffff00037802 */ /* 0x000fc60000000f00 */
[----:B------:R-:W-:Y:S04]  /*3430*/  DEPBAR.LE SB1, 0x36 ;  /* 0x00009d800000791a */ /* 0x000fe80000000000 */
[----:B------:R-:W1:Y:S02]  /*3440*/  UTCATOMSWS.FIND_AND_SET.ALIGN UP0, UR4, UR4 ;  /* 0x00000004000475e3 */ /* 0x000e640008000800 */
[----:B-1----:R-:W-:Y:S01]  /*3450*/  MOV R4, UR4 ;  /* 0x0000000400047c02 */ /* 0x002fe20008000f00 */
[----:B------:R-:W-:Y:S06]  /*3460*/  BRA.U UP0, `(.L_x_63) ;  /* 0x0000000100187547 */ /* 0x000fec000b800000 */
.L_x_64:
[----:B------:R-:W-:Y:S05]  /*3470*/  NANOSLEEP 0x64 ;  /* 0x000000640000795d */ /* 0x000fea0003800000 */
[----:B------:R-:W-:-:S05]  /*3480*/  UMOV UR4, 0x10 ;  /* 0x0000001000047882 */ /* 0x000fca0000000000 */
[----:B------:R-:W-:Y:S04]  /*3490*/  DEPBAR.LE SB1, 0x36 ;  /* 0x00009d800000791a */ /* 0x000fe80000000000 */
[----:B------:R-:W1:Y:S02]  /*34a0*/  UTCATOMSWS.FIND_AND_SET.ALIGN UP0, UR4, UR4 ;  /* 0x00000004000475e3 */ /* 0x000e640008000800 */
[----:B-1----:R-:W-:Y:S01]  /*34b0*/  MOV R4, UR4 ;  /* 0x0000000400047c02 */ /* 0x002fe20008000f00 */
[----:B------:R-:W-:Y:S05]  /*34c0*/  BRA.U !UP0, `(.L_x_64) ;  /* 0xfffffffd08e87547 */ /* 0x000fea000b83ffff */
.L_x_63:
[-C--:B------:R-:W-:Y:S02]  /*34d0*/  SHF.L.U32 R3, R3, R4.reuse, RZ ;  /* 0x0000000403037219 */ /* 0x080fe400000006ff */
[----:B------:R-:W-:Y:S01]  /*34e0*/  SHF.L.U32 R0, R0, R4, RZ ;  /* 0x0000000400007219 */ /* 0x000fe200000006ff */
[----:B------:R-:W-:Y:S02]  /*34f0*/  IMAD.SHL.U32 R4, R4, 0x20, RZ ;  /* 0x0000002004047824 */ /* 0x000fe400078e00ff */
[----:B------:R1:W-:Y:S04]  /*3500*/  ATOMS.OR RZ, [UR5+0x14], R3 ;  /* 0x00001403ffff798c */ /* 0x0003e8000b000005 */
[----:B------:R1:W-:Y:S04]  /*3510*/  ATOMS.OR RZ, [UR5+0x18], R0 ;  /* 0x00001800ffff798c */ /* 0x0003e8000b000005 */
[----:B------:R1:W-:Y:S01]  /*3520*/  STS [UR6+0x180], R4 ;  /* 0x00018004ff007988 */ /* 0x0003e20008000806 */
[----:B------:R-:W-:Y:S05]  /*3530*/  BRA `(.L_x_62) ;  /* 0x0000000000107947 */ /* 0x000fea0003800000 */
.L_x_61:
[----:B------:R-:W-:Y:S02]  /*3540*/  MOV R0, 0xffffffff ;  /* 0xffffffff00007802 */ /* 0x000fe40000000f00 */
[----:B------:R-:W-:-:S03]  /*3550*/  MOV R4, 0x3580 ;  /* 0x0000358000047802 */ /* 0x000fc60000000f00 */
[----:B------:R1:W-:Y:S04]  /*3560*/  STS [UR6+0x180], R0 ;  /* 0x00018000ff007988 */ /* 0x0003e80008000806 */
[----:B-1---5:R-:W-:Y:S05]  /*3570*/  CALL.REL.NOINC `($__internal_1_$__cuda_sm10x_tcgen05_guardrail_trap_phase_invalid_during_alloc) ;  /* 0x0000005c00947944 */ /* 0x022fea0003c00000 */
.L_x_62:
[----:B------:R-:W-:Y:S05]  /*3580*/  WARPSYNC.ALL ;  /* 0x0000000000007948 */ /* 0x000fea0003800000 */
[----:B------:R-:W2:Y:S01]  /*3590*/  S2UR UR4, SR_CgaCtaId ;  /* 0x00000000000479c3 */ /* 0x000ea20000008800 */
[----:B------:R-:W-:Y:S01]  /*35a0*/  UMOV UR26, 0x400 ;  /* 0x00000400001a7882 */ /* 0x000fe20000000000 */
[----:B------:R-:W-:-:S06]  /*35b0*/  NOP ;  /* 0x0000000000007918 */ /* 0x000fcc0000000000 */
[----:B------:R-:W-:Y:S06]  /*35c0*/  BAR.ARV 0x6, 0xa0 ;  /* 0x0182800000007b1d */ /* 0x000fec0000002000 */
[----:B------:R-:W3:Y:S01]  /*35d0*/  LDCU UR5, c[0x0][0x38c] ;  /* 0x00007180ff0577ac */ /* 0x000ee20008000800 */
[----:B------:R-:W-:Y:S01]  /*35e0*/  LOP3.LUT R2, R2, 0xffff, RZ, 0xc0, !PT ;  /* 0x0000ffff02027812 */ /* 0x000fe200078ec0ff */
[----:B------:R-:W-:Y:S01]  /*35f0*/  IMAD.MOV.U32 R11, RZ, RZ, 0x1 ;  /* 0x00000001ff0b7424 */ /* 0x000fe200078e00ff */
[----:B------:R-:W-:Y:S01]  /*3600*/  CS2R R8, SRZ ;  /* 0x0000000000087805 */ /* 0x000fe2000001ff00 */
[----:B------:R-:W4:Y:S01]  /*3610*/  LDCU UR7, c[0x0][0x38c] ;  /* 0x00007180ff0777ac */ /* 0x000f220008000800 */
[----:B------:R-:W-:Y:S01]  /*3620*/  R2UR UR27, R2 ;  /* 0x00000000021b72ca */ /* 0x000fe200000e0000 */
[----:B------:R-:W-:Y:S01]  /*3630*/  IMAD.MOV.U32 R10, RZ, RZ, RZ ;  /* 0x000000ffff0a7224 */ /* 0x000fe200078e00ff */
[----:B------:R-:W-:Y:S01]  /*3640*/  UMOV UR30, URZ ;  /* 0x000000ff001e7c82 */ /* 0x000fe20008000000 */
[----:B------:R-:W-:Y:S01]  /*3650*/  UMOV UR24, URZ ;  /* 0x000000ff00187c82 */ /* 0x000fe20008000000 */
[----:B--2---:R-:W-:Y:S01]  /*3660*/  ULEA UR26, UR4, UR26, 0x18 ;  /* 0x0000001a041a7291 */ /* 0x004fe2000f8ec0ff */
[----:B------:R-:W-:Y:S01]  /*3670*/  UMOV UR38, 0x0 ;  /* 0x0000000000267882 */ /* 0x000fe20000000000 */
[----:B------:R-:W-:-:S02]  /*3680*/  UMOV UR39, 0x4200910 ;  /* 0x0420091000277882 */ /* 0x000fc40000000000 */
[----:B------:R-:W-:Y:S02]  /*3690*/  UIADD3 UR4, UPT, UPT, UR26, 0x8800, URZ ;  /* 0x000088001a047890 */ /* 0x000fe4000fffe0ff */
[----:B------:R-:W-:Y:S02]  /*36a0*/  UIADD3 UR6, UPT, UPT, UR26, 0x18800, URZ ;  /* 0x000188001a067890 */ /* 0x000fe4000fffe0ff */
[----:B---3--:R-:W-:Y:S01]  /*36b0*/  UIADD3 UR5, UPT, UPT, UR5, 0x1f, URZ ;  /* 0x0000001f05057890 */ /* 0x008fe2000fffe0ff */
[----:B-1----:R-:W1:Y:S01]  /*36c0*/  LDS R0, [UR26+0x180] ;  /* 0x0001801aff007984 */ /* 0x002e620008000800 */
[----:B------:R-:W-:Y:S01]  /*36d0*/  UMOV UR36, 0x0 ;  /* 0x0000000000247882 */ /* 0x000fe20000000000 */
[----:B------:R-:W-:Y:S01]  /*36e0*/  UMOV UR37, 0x4200910 ;  /* 0x0420091000257882 */ /* 0x000fe20000000000 */
[----:B------:R-:W-:Y:S02]  /*36f0*/  USHF.R.S32.HI UR40, URZ, 0x1f, UR5 ;  /* 0x0000001fff287899 */ /* 0x000fe40008011405 */
[----:B----4-:R-:W-:-:S02]  /*3700*/  UISETP.GE.AND UP4, UPT, UR7, 0x1, UPT ;  /* 0x000000010700788c */ /* 0x010fc4000bf86270 */
[----:B------:R-:W-:Y:S02]  /*3710*/  ULEA.HI UR40, UR40, UR5, URZ, 0x5 ;  /* 0x0000000528287291 */ /* 0x000fe4000f8f28ff */
[----:B------:R-:W-:Y:S02]  /*3720*/  USHF.R.U32.HI UR5, URZ, 0x4, UR4 ;  /* 0x00000004ff057899 */ /* 0x000fe40008011604 */
[----:B------:R-:W-:Y:S02]  /*3730*/  USHF.R.S32.HI UR40, URZ, 0x5, UR40 ;  /* 0x00000005ff287899 */ /* 0x000fe40008011428 */
[----:B------:R-:W-:Y:S02]  /*3740*/  USHF.R.U32.HI UR4, URZ, 0x4, UR6 ;  /* 0x00000004ff047899 */ /* 0x000fe40008011606 */
[----:B------:R-:W-:Y:S02]  /*3750*/  UISETP.LT.AND UP0, UPT, UR40, 0x1, UPT ;  /* 0x000000012800788c */ /* 0x000fe4000bf01270 */
[----:B------:R-:W-:-:S02]  /*3760*/  ULOP3.LUT UR5, UR5, 0x3fff, URZ, 0xc0, !UPT ;  /* 0x00003fff05057892 */ /* 0x000fc4000f8ec0ff */
[----:B------:R-:W-:Y:S02]  /*3770*/  ULOP3.LUT UR4, UR4, 0x3fff, URZ, 0xc0, !UPT ;  /* 0x00003fff04047892 */ /* 0x000fe4000f8ec0ff */
[----:B------:R-:W-:Y:S02]  /*3780*/  USEL UR41, UR40, 0x1, !UP0 ;  /* 0x0000000128297887 */ /* 0x000fe4000c000000 */
[----:B------:R-:W-:Y:S02]  /*3790*/  ULOP3.LUT UR28, UR5, 0x10000, URZ, 0xfc, !UPT ;  /* 0x00010000051c7892 */ /* 0x000fe4000f8efcff */
[----:B------:R-:W-:Y:S02]  /*37a0*/  ULOP3.LUT UR29, UR4, 0x10000, URZ, 0xfc, !UPT ;  /* 0x00010000041d7892 */ /* 0x000fe4000f8efcff */
[----:B------:R-:W-:Y:S01]  /*37b0*/  UIADD3 UR41, UPT, UPT, -UR41, URZ, URZ ;  /* 0x000000ff29297290 */ /* 0x000fe2000fffe1ff */
[----:B------:R-:W-:Y:S01]  /*37c0*/  UMOV UR34, 0x0 ;  /* 0x0000000000227882 */ /* 0x000fe20000000000 */
[----:B------:R-:W-:Y:S01]  /*37d0*/  UMOV UR35, 0x4200910 ;  /* 0x0420091000237882 */ /* 0x000fe20000000000 */
[----:B------:R-:W-:Y:S01]  /*37e0*/  UMOV UR32, 0x0 ;  /* 0x0000000000207882 */ /* 0x000fe20000000000 */
[----:B------:R-:W-:Y:S01]  /*37f0*/  UMOV UR33, 0x4200910 ;  /* 0x0420091000217882 */ /* 0x000fe20000000000 */
[----:B-1----:R-:W-:-:S15]  /*3800*/  R2UR UR42, R0 ;  /* 0x00000000002a72ca */ /* 0x002fde00000e0000 */
.L_x_71:
[----:B------:R-:W-:Y:S02]  /*3810*/  LEA R0, R10, UR26, 0x3 ;  /* 0x0000001a0a007c11 */ /* 0x000fe4000f8e18ff */
[----:B------:R-:W-:Y:S02]  /*3820*/  SHF.L.U32 R2, R9, 0x1f, RZ ;  /* 0x0000001f09027819 */ /* 0x000fe400000006ff */
[----:B------:R-:W-:Y:S01]  /*3830*/  PLOP3.LUT P0, PT, PT, PT, UP4, 0x80, 0x8 ;  /* 0x000000000008781c */ /* 0x000fe20003f0f048 */
[----:B------:R-:W-:Y:S01]  /*3840*/  VIADD R3, R0, 0xe0 ;  /* 0x000000e000037836 */ /* 0x000fe20000000000 */
[----:B-1----:R-:W1:Y:S02]  /*3850*/  SYNCS.PHASECHK.TRANS64.TRYWAIT P1, [R0+URZ+0xd0], R2 ;  /* 0x0000d002000075a7 */ /* 0x002e6400080211ff */
[----:B-1-3--:R-:W-:Y:S09]  /*3860*/  @!P1 BRA `(.L_x_65) ;  /* 0x0000005000d89947 */ /* 0x00aff20003800000 */
.L_x_166:
[----:B------:R-:W-:Y:S01]  /*3870*/  LEA R4, R10, UR26, 0x4 ;  /* 0x0000001a0a047c11 */ /* 0x000fe2000f8e20ff */
[----:B------:R-:W-:Y:S01]  /*3880*/  @UP4 ULEA UR4, UR24, UR26, 0x3 ;  /* 0x0000001a18044291 */ /* 0x000fe2000f8e18ff */
[----:B------:R-:W-:Y:S01]  /*3890*/  PLOP3.LUT P2, PT, PT, PT, PT, 0x80, 0x8 ;  /* 0x000000000008781c */ /* 0x000fe20003f4f070 */
[----:B------:R-:W-:Y:S01]  /*38a0*/  ULEA UR31, UR30, UR26, 0x3 ;  /* 0x0000001a1e1f7291 */ /* 0x000fe2000f8e18ff */
[----:B------:R-:W-:Y:S02]  /*38b0*/  PRMT R3, RZ, 0x654, R3 ;  /* 0x00000654ff037816 */ /* 0x000fe40000000003 */
[----:B------:R-:W2:Y:S01]  /*38c0*/  LDS.128 R4, [R4+0x160] ;  /* 0x0001600004047984 */ /* 0x000ea20000000c00 */
[----:B-1----:R-:W-:Y:S02]  /*38d0*/  @P0 SHF.L.U32 R2, R8, 0x1f, RZ ;  /* 0x0000001f08020819 */ /* 0x002fe400000006ff */
[----:B------:R-:W-:Y:S01]  /*38e0*/  SHF.L.U32 R0, R11, 0x1f, RZ ;  /* 0x0000001f0b007819 */ /* 0x000fe200000006ff */
[----:B------:R-:W-:Y:S01]  /*38f0*/  @!PT LDS RZ, [RZ] ;  /* 0x00000000fffff984 */ /* 0x000fe20000000800 */
[----:B------:R-:W-:Y:S01]  /*3900*/  @!PT LDS RZ, [RZ] ;  /* 0x00000000fffff984 */ /* 0x000fe20000000800 */
[----:B------:R-:W-:Y:S01]  /*3910*/  @!PT LDS RZ, [RZ] ;  /* 0x00000000fffff984 */ /* 0x000fe20000000800 */
[----:B------:R-:W-:Y:S01]  /*3920*/  @!PT LDS RZ, [RZ] ;  /* 0x00000000fffff984 */ /* 0x000fe20000000800 */
[----:B------:R1:W-:Y:S06]  /*3930*/  MEMBAR.ALL.CTA ;  /* 0x0000000000007992 */ /* 0x0003ec0000008000 */
[----:B-1----:R-:W1:Y:S02]  /*3940*/  FENCE.VIEW.ASYNC.S ;  /* 0x00000000000073c6 */ /* 0x002e640000000000 */
[----:B-1----:R1:W-:Y:S01]  /*3950*/  SYNCS.ARRIVE.TRANS64.RED.A1T0 RZ, [R3+URZ], RZ ;  /* 0x000000ff03ff79a7 */ /* 0x0023e200081004ff */
[----:B------:R1:W3:Y:S01]  /*3960*/  @P0 SYNCS.PHASECHK.TRANS64.TRYWAIT P2, [UR4], R2 ;  /* 0x00000002ff0005a7 */ /* 0x0002e20008041104 */
[----:B------:R-:W-:Y:S01]  /*3970*/  ULEA.HI UR4, UR30, UR30, URZ, 0x1 ;  /* 0x0000001e1e047291 */ /* 0x000fe2000f8f08ff */
[----:B--2---:R-:W-:-:S03]  /*3980*/  LOP3.LUT P1, RZ, R6, 0x1, RZ, 0xc0, !PT ;  /* 0x0000000106ff7812 */ /* 0x004fc6000782c0ff */
[----:B------:R-:W-:Y:S02]  /*3990*/  USHF.L.U32 UR11, UR4, 0x6, URZ ;  /* 0x00000006040b7899 */ /* 0x000fe400080006ff */
[----:B------:R-:W-:Y:S02]  /*39a0*/  ULOP3.LUT UR4, UR4, 0xffe, URZ, 0xc0, !UPT ;  /* 0x00000ffe04047892 */ /* 0x000fe4000f8ec0ff */
[----:B------:R-:W-:Y:S02]  /*39b0*/  ULOP3.LUT UR11, UR11, 0xffffff80, URZ, 0xc0, !UPT ;  /* 0xffffff800b0b7892 */ /* 0x000fe4000f8ec0ff */
[----:B------:R-:W-:Y:S02]  /*39c0*/  UIADD3 UR4, UPT, UPT, -UR4, UR30, URZ ;  /* 0x0000001e04047290 */ /* 0x000fe4000fffe1ff */
[----:B------:R-:W-:Y:S01]  /*39d0*/  UIADD3 UR11, UPT, UPT, UR42, UR11, URZ ;  /* 0x0000000b2a0b7290 */ /* 0x000fe2000fffe0ff */
[----:B------:R-:W2:Y:S03]  /*39e0*/  SYNCS.PHASECHK.TRANS64.TRYWAIT P0, [UR31+0x110], R0 ;  /* 0x00011000ff0075a7 */ /* 0x000ea6000800111f */
[----:B------:R-:W-:Y:S01]  /*39f0*/  ULEA UR11, UR4, UR11, 0x14 ;  /* 0x0000000b040b7291 */ /* 0x000fe2000f8ea0ff */
[----:B-123--:R-:W-:Y:S11]  /*3a00*/  @!P0 BRA `(.L_x_66) ;  /* 0x0000005000848947 */ /* 0x00eff60003800000 */
.L_x_168:
[----:B------:R-:W-:Y:S01]  /*3a10*/  IADD3 R10, PT, PT, R10, 0x1, RZ ;  /* 0x000000010a0a7810 */ /* 0x000fe20007ffe0ff */
[----:B------:R-:W-:Y:S06]  /*3a20*/  BRA.U !UP4, `(.L_x_67) ;  /* 0x000000010cc07547 */ /* 0x000fec000b800000 */
[----:B------:R-:W-:Y:S01]  /*3a30*/  UPLOP3.LUT UP2, UPT, UPT, UPT, UPT, 0x40, 0x4 ;  /* 0x000000000004789c */ /* 0x000fe20003f4e870 */
[----:B------:R-:W-:Y:S01]  /*3a40*/  UMOV UR23, UR41 ;  /* 0x0000002900177c82 */ /* 0x000fe20008000000 */
[----:B------:R-:W-:Y:S01]  /*3a50*/  UMOV UR22, UR40 ;  /* 0x0000002800167c82 */ /* 0x000fe20008000000 */
[----:B------:R-:W-:-:S08]  /*3a60*/  UMOV UR10, UR24 ;  /* 0x00000018000a7c82 */ /* 0x000fd00008000000 */
.L_x_70:
[----:B------:R-:W-:Y:S02]  /*3a70*/  UIADD3 UR23, UPT, UPT, UR23, 0x1, URZ ;  /* 0x0000000117177890 */ /* 0x000fe4000fffe0ff */
[----:B--2---:R-:W-:Y:S02]  /*3a80*/  ULEA UR5, UR10, UR26, 0x3 ;  /* 0x0000001a0a057291 */ /* 0x004fe4000f8e18ff */
[----:B------:R-:W-:Y:S01]  /*3a90*/  UISETP.NE.AND UP3, UPT, UR23, URZ, UPT ;  /* 0x000000ff1700728c */ /* 0x000fe2000bf65270 */
[----:B---3--:R-:W-:Y:S10]  /*3aa0*/  @P2 BRA `(.L_x_68) ;  /* 0x00000000000c2947 */ /* 0x008ff40003800000 */
[----:B-1----:R-:W-:Y:S04]  /*3ab0*/  SHF.L.U32 R2, R8, 0x1f, RZ ;  /* 0x0000001f08027819 */ /* 0x002fe800000006ff */
[----:B------:R-:W1:Y:S02]  /*3ac0*/  SYNCS.PHASECHK.TRANS64.TRYWAIT P0, [UR5], R2 ;  /* 0x00000002ff0075a7 */ /* 0x000e640008001105 */
[----:B-1----:R-:W-:Y:S05]  /*3ad0*/  @!P0 BRA `(.L_x_69) ;  /* 0x0000005000688947 */ /* 0x002fea0003800000 */
.L_x_68:
[----:B------:R-:W-:Y:S01]  /*3ae0*/  UISETP.NE.AND UP0, UPT, UR22, 0x1, UPT ;  /* 0x000000011600788c */ /* 0x000fe2000bf05270 */
[----:B------:R-:W-:Y:S01]  /*3af0*/  PLOP3.LUT P2, PT, PT, PT, PT, 0x80, 0x8 ;  /* 0x000000000008781c */ /* 0x000fe20003f4f070 */
[----:B------:R-:W-:Y:S02]  /*3b00*/  UIADD3 UR4, UPT, UPT, UR10, 0x1, URZ ;  /* 0x000000010a047890 */ /* 0x000fe4000fffe0ff */
[----:B------:R-:W-:Y:S02]  /*3b10*/  UIADD3 UR25, UPT, UPT, UR5, 0x40, URZ ;  /* 0x0000004005197890 */ /* 0x000fe4000fffe0ff */
[----:B------:R-:W-:Y:S01]  /*3b20*/  UISETP.NE.AND UP1, UPT, UR4, 0x8, UPT ;  /* 0x000000080400788c */ /* 0x000fe2000bf25270 */
[----:B------:R-:W-:Y:S01]  /*3b30*/  PLOP3.LUT P0, PT, PT, PT, UP0, 0x80, 0x8 ;  /* 0x000000000008781c */ /* 0x000fe20003f0f008 */
[----:B------:R-:W-:Y:S02]  /*3b40*/  UIADD3 UR22, UPT, UPT, UR22, -0x1, URZ ;  /* 0xffffffff16167890 */ /* 0x000fe4000fffe0ff */
[----:B------:R-:W-:Y:S02]  /*3b50*/  USEL UR6, URZ, 0x1, UP1 ;  /* 0x00000001ff067887 */ /* 0x000fe40008800000 */
[----:B------:R-:W-:Y:S01]  /*3b60*/  USEL UR24, UR4, URZ, UP1 ;  /* 0x000000ff04187287 */ /* 0x000fe20008800000 */
[----:B------:R-:W-:Y:S01]  /*3b70*/  UMOV UR7, 0x40004040 ;  /* 0x4000404000077882 */ /* 0x000fe20000000000 */
[----:B------:R-:W-:Y:S02]  /*3b80*/  UMOV UR5, 0x40004040 ;  /* 0x4000404000057882 */ /* 0x000fe40000000000 */
[----:B------:R-:W-:Y:S01]  /*3b90*/  @UP0 ULEA UR4, UR24, UR26, 0x3 ;  /* 0x0000001a18040291 */ /* 0x000fe2000f8e18ff */
[----:B------:R-:W-:Y:S01]  /*3ba0*/  LOP3.LUT R8, R8, UR6, RZ, 0x3c, !PT ;  /* 0x0000000608087c12 */ /* 0x000fe2000f8e3cff */
[----:B------:R-:W-:Y:S01]  /*3bb0*/  ULEA UR6, UR10, UR29, 0xa ;  /* 0x0000001d0a067291 */ /* 0x000fe2000f8e50ff */
[----:B------:R-:W-:Y:S02]  /*3bc0*/  UMOV UR21, 0x40004040 ;  /* 0x4000404000157882 */ /* 0x000fe40000000000 */
[----:B-1----:R-:W-:Y:S01]  /*3bd0*/  @P0 SHF.L.U32 R0, R8, 0x1f, RZ ;  /* 0x0000001f08000819 */ /* 0x002fe200000006ff */
[----:B------:R-:W-:Y:S02]  /*3be0*/  UIADD3 UR20, UPT, UPT, UR6, 0x2, URZ ;  /* 0x0000000206147890 */ /* 0x000fe4000fffe0ff */
[----:B------:R-:W-:Y:S01]  /*3bf0*/  UIADD3 UR16, UPT, UPT, UR6, 0x4, URZ ;  /* 0x0000000406107890 */ /* 0x000fe2000fffe0ff */
[----:B------:R2:W3:Y:S01]  /*3c00*/  @P0 SYNCS.PHASECHK.TRANS64.TRYWAIT P2, [UR4], R0 ;  /* 0x00000000ff0005a7 */ /* 0x0004e20008041104 */
[----:B------:R-:W-:Y:S02]  /*3c10*/  ULEA UR4, UR10, UR28, 0x9 ;  /* 0x0000001c0a047291 */ /* 0x000fe4000f8e48ff */
[----:B------:R-:W-:Y:S02]  /*3c20*/  UIADD3 UR12, UPT, UPT, UR6, 0x6, URZ ;  /* 0x00000006060c7890 */ /* 0x000fe4000fffe0ff */
[----:B------:R-:W-:Y:S02]  /*3c30*/  UIADD3 UR18, UPT, UPT, UR4, 0x2, URZ ;  /* 0x0000000204127890 */ /* 0x000fe4000fffe0ff */
[----:B------:R-:W-:Y:S02]  /*3c40*/  UIADD3 UR14, UPT, UPT, UR4, 0x4, URZ ;  /* 0x00000004040e7890 */ /* 0x000fe4000fffe0ff */
[----:B------:R-:W-:Y:S01]  /*3c50*/  UIADD3 UR8, UPT, UPT, UR4, 0x6, URZ ;  /* 0x0000000604087890 */ /* 0x000fe2000fffe0ff */
[----:B------:R2:W-:Y:S01]  /*3c60*/  UTCHMMA gdesc[UR4], gdesc[UR6], tmem[UR11], tmem[UR38], idesc[UR39], UP2 ;  /* 0x00ff2606040075ea */ /* 0x0005e2000900000b */
[----:B------:R-:W-:Y:S01]  /*3c70*/  UPLOP3.LUT UP2, UPT, UPT, UPT, UPT, 0x80, 0x8 ;  /* 0x000000000008789c */ /* 0x000fe20003f4f070 */
[----:B------:R-:W-:Y:S01]  /*3c80*/  UMOV UR19, 0x40004040 ;  /* 0x4000404000137882 */ /* 0x000fe20000000000 */
[----:B------:R-:W-:Y:S01]  /*3c90*/  UMOV UR17, 0x40004040 ;  /* 0x4000404000117882 */ /* 0x000fe20000000000 */
[----:B------:R2:W-:Y:S01]  /*3ca0*/  UTCHMMA gdesc[UR18], gdesc[UR20], tmem[UR11], tmem[UR36], idesc[UR37], UPT ;  /* 0x00ff2414120075ea */ /* 0x0005e2000b80000b */
[----:B------:R-:W-:Y:S01]  /*3cb0*/  UMOV UR15, 0x40004040 ;  /* 0x40004040000f7882 */ /* 0x000fe20000000000 */
[----:B------:R-:W-:Y:S01]  /*3cc0*/  UMOV UR13, 0x40004040 ;  /* 0x40004040000d7882 */ /* 0x000fe20000000000 */
[----:B------:R-:W-:Y:S01]  /*3cd0*/  UMOV UR9, 0x40004040 ;  /* 0x4000404000097882 */ /* 0x000fe20000000000 */
[----:B------:R2:W-:Y:S01]  /*3ce0*/  UTCHMMA gdesc[UR14], gdesc[UR16], tmem[UR11], tmem[UR34], idesc[UR35], UPT ;  /* 0x00ff22100e0075ea */ /* 0x0005e2000b80000b */
[----:B------:R2:W-:Y:S01]  /*3cf0*/  UTCHMMA gdesc[UR8], gdesc[UR12], tmem[UR11], tmem[UR32], idesc[UR33], UPT ;  /* 0x00ff200c080075ea */ /* 0x0005e2000b80000b */
[----:B------:R2:W-:Y:S01]  /*3d00*/  UTCBAR.MULTICAST [UR25], URZ, UR27 ;  /* 0x000000ff190073e9 */ /* 0x0005e2000800081b */
[----:B------:R-:W-:Y:S01]  /*3d10*/  UMOV UR10, UR24 ;  /* 0x00000018000a7c82 */ /* 0x000fe20008000000 */
[----:B------:R-:W-:Y:S05]  /*3d20*/  BRA.U UP3, `(.L_x_70) ;  /* 0xfffffffd03507547 */ /* 0x000fea000b83ffff */
.L_x_67:
[----:B--2---:R-:W-:Y:S01]  /*3d30*/  UIADD3 UR4, UPT, UPT, UR30, 0x1, URZ ;  /* 0x000000011e047890 */ /* 0x004fe2000fffe0ff */
[C---:B------:R-:W-:Y:S01]  /*3d40*/  ISETP.NE.AND P0, PT, R10.reuse, 0x2, PT ;  /* 0x000000020a00780c */ /* 0x040fe20003f05270 */
[----:B------:R-:W-:Y:S02]  /*3d50*/  UIADD3 UR5, UPT, UPT, UR31, 0xf0, URZ ;  /* 0x000000f01f057890 */ /* 0x000fe4000fffe0ff */
[----:B------:R-:W-:Y:S01]  /*3d60*/  UISETP.NE.AND UP0, UPT, UR4, 0x4, UPT ;  /* 0x000000040400788c */ /* 0x000fe2000bf05270 */
[----:B-1----:R-:W-:Y:S02]  /*3d70*/  SEL R0, RZ, 0x1, P0 ;  /* 0x00000001ff007807 */ /* 0x002fe40000000000 */
[----:B------:R-:W-:Y:S01]  /*3d80*/  SEL R10, R10, RZ, P0 ;  /* 0x000000ff0a0a7207 */ /* 0x000fe20000000000 */
[----:B------:R-:W-:Y:S01]  /*3d90*/  USEL UR6, URZ, 0x1, UP0 ;  /* 0x00000001ff067887 */ /* 0x000fe20008000000 */
[----:B------:R-:W-:Y:S01]  /*3da0*/  LOP3.LUT R9, R9, R0, RZ, 0x3c, !PT ;  /* 0x0000000009097212 */ /* 0x000fe200078e3cff */
[----:B------:R-:W-:Y:S01]  /*3db0*/  USEL UR30, UR4, URZ, UP0 ;  /* 0x000000ff041e7287 */ /* 0x000fe20008000000 */
[----:B------:R1:W-:Y:S03]  /*3dc0*/  UTCBAR [UR5], URZ ;  /* 0x000000ff050073e9 */ /* 0x0003e600080000ff */
[----:B------:R-:W-:Y:S01]  /*3dd0*/  LOP3.LUT R11, R11, UR6, RZ, 0x3c, !PT ;  /* 0x000000060b0b7c12 */ /* 0x000fe2000f8e3cff */
[----:B------:R-:W-:Y:S07]  /*3de0*/  @P1 BRA `(.L_x_71) ;  /* 0xfffffff800881947 */ /* 0x000fee000383ffff */
[----:B------:R-:W2:Y:S01]  /*3df0*/  S2UR UR8, SR_CgaCtaId ;  /* 0x00000000000879c3 */ /* 0x000ea20000008800 */
[----:B------:R-:W-:Y:S01]  /*3e00*/  ELECT P0, URZ, PT ;  /* 0x0000000000ff782f */ /* 0x000fe20003800000 */
[----:B------:R-:W-:Y:S01]  /*3e10*/  IMAD.MOV.U32 R0, RZ, RZ, 0x1 ;  /* 0x00000001ff007424 */ /* 0x000fe200078e00ff */
[----:B------:R-:W-:Y:S01]  /*3e20*/  UIADD3 UR26, UPT, UPT, UR26, 0x110, URZ ;  /* 0x000001101a1a7890 */ /* 0x000fe2000fffe0ff */
[----:B------:R-:W-:Y:S01]  /*3e30*/  SHF.L.U32 R2, R11, 0x1f, RZ ;  /* 0x0000001f0b027819 */ /* 0x000fe200000006ff */
[----:B------:R-:W-:-:S03]  /*3e40*/  UMOV UR4, 0x40 ;  /* 0x0000004000047882 */ /* 0x000fc60000000000 */
[----:B------:R-:W-:Y:S01]  /*3e50*/  UVIRTCOUNT.DEALLOC.SMPOOL 0x80 ;  /* 0x000000800000784c */ /* 0x000fe20000000000 */
[----:B--2---:R-:W-:Y:S02]  /*3e60*/  ULEA UR8, UR8, UR4, 0x18 ;  /* 0x0000000408087291 */ /* 0x004fe4000f8ec0ff */
[----:B------:R-:W-:-:S07]  /*3e70*/  ULEA UR4, UR30, UR26, 0x3 ;  /* 0x0000001a1e047291 */ /* 0x000fce000f8e18ff */
[----:B------:R2:W-:Y:S02]  /*3e80*/  @P0 STS.U8 [UR8+0x1c], R0 ;  /* 0x00001c00ff000988 */ /* 0x0005e40008000008 */
[----:B------:R-:W4:Y:S02]  /*3e90*/  SYNCS.PHASECHK.TRANS64.TRYWAIT P0, [UR4], R2 ;  /* 0x00000002ff0075a7 */ /* 0x000f240008001104 */
[----:B--2-4-:R-:W-:Y:S05]  /*3ea0*/  @!P0 BRA `(.L_x_72) ;  /* 0x0000004c008c8947 */ /* 0x014fea0003800000 */
.L_x_171:
[----:B------:R-:W-:-:S04]  /*3eb0*/  UIADD3 UR4, UPT, UPT, UR30, 0x1, URZ ;  /* 0x000000011e047890 */ /* 0x000fc8000fffe0ff */
[----:B------:R-:W-:-:S04]  /*3ec0*/  UISETP.NE.AND UP0, UPT, UR4, 0x4, UPT ;  /* 0x000000040400788c */ /* 0x000fc8000bf05270 */
[----:B------:R-:W-:Y:S02]  /*3ed0*/  USEL UR6, URZ, 0x1, UP0 ;  /* 0x00000001ff067887 */ /* 0x000fe40008000000 */
[----:B------:R-:W-:-:S04]  /*3ee0*/  USEL UR4, UR4, URZ, UP0 ;  /* 0x000000ff04047287 */ /* 0x000fc80008000000 */
[----:B-1----:R-:W-:Y:S01]  /*3ef0*/  ULEA UR5, UR4, UR26, 0x3 ;  /* 0x0000001a04057291 */ /* 0x002fe2000f8e18ff */
[----:B--2---:R-:W-:-:S04]  /*3f00*/  LOP3.LUT R2, R11, UR6, RZ, 0x3c, !PT ;  /* 0x000000060b027c12 */ /* 0x004fc8000f8e3cff */
[----:B------:R-:W-:-:S04]  /*3f10*/  SHF.L.U32 R3, R2, 0x1f, RZ ;  /* 0x0000001f02037819 */ /* 0x000fc800000006ff */
[----:B------:R-:W1:Y:S02]  /*3f20*/  SYNCS.PHASECHK.TRANS64.TRYWAIT P0, [UR5], R3 ;  /* 0x00000003ff0075a7 */ /* 0x000e640008001105 */
[----:B-1----:R-:W-:Y:S05]  /*3f30*/  @!P0 BRA `(.L_x_73) ;  /* 0x0000004c00808947 */ /* 0x002fea0003800000 */
.L_x_173:
        /* <DEDUP_REMOVED lines=9> */
.L_x_175:
[----:B------:R-:W-:-:S04]  /*3fd0*/  UIADD3 UR4, UPT, UPT, UR4, 0x1, URZ ;  /* 0x0000000104047890 */ /* 0x000fc8000fffe0ff */
[----:B------:R-:W-:-:S04]  /*3fe0*/  UISETP.NE.AND UP0, UPT, UR4, 0x4, UPT ;  /* 0x000000040400788c */ /* 0x000fc8000bf05270 */
[----:B------:R-:W-:Y:S02]  /*3ff0*/  USEL UR5, URZ, 0x1, UP0 ;  /* 0x00000001ff057887 */ /* 0x000fe40008000000 */
[----:B------:R-:W-:-:S04]  /*4000*/  USEL UR4, UR4, URZ, UP0 ;  /* 0x000000ff04047287 */ /* 0x000fc80008000000 */
[----:B------:R-:W-:Y:S01]  /*4010*/  ULEA UR4, UR4, UR26, 0x3 ;  /* 0x0000001a04047291 */ /* 0x000fe2000f8e18ff */
[----:B------:R-:W-:-:S04]  /*4020*/  LOP3.LUT R2, R2, UR5, RZ, 0x3c, !PT ;  /* 0x0000000502027c12 */ /* 0x000fc8000f8e3cff */
[----:B------:R-:W-:-:S04]  /*4030*/  SHF.L.U32 R2, R2, 0x1f, RZ ;  /* 0x0000001f02027819 */ /* 0x000fc800000006ff */
[----:B------:R-:W2:Y:S02]  /*4040*/  SYNCS.PHASECHK.TRANS64.TRYWAIT P0, [UR4], R2 ;  /* 0x00000002ff0075a7 */ /* 0x000ea40008001104 */
[----:B--2---:R-:W-:Y:S05]  /*4050*/  @!P0 BRA `(.L_x_75) ;  /* 0x0000004c00688947 */ /* 0x004fea0003800000 */
.L_x_177:
[----:B------:R-:W-:Y:S01]  /*4060*/  NOP ;  /* 0x0000000000007918 */ /* 0x000fe20000000000 */
[----:B-1----:R-:W1:Y:S01]  /*4070*/  LDS R0, [UR8+0x14] ;  /* 0x00001408ff007984 */ /* 0x002e620008000800 */
[----:B------:R-:W-:Y:S01]  /*4080*/  ULOP3.LUT UR4, UR42, 0xffff, URZ, 0xc0, !UPT ;  /* 0x0000ffff2a047892 */ /* 0x000fe2000f8ec0ff */
[----:B------:R-:W-:Y:S01]  /*4090*/  UMOV UR5, 0xffff ;  /* 0x0000ffff00057882 */ /* 0x000fe20000000000 */
[----:B------:R-:W-:Y:S02]  /*40a0*/  UMOV UR6, 0x1 ;  /* 0x0000000100067882 */ /* 0x000fe40000000000 */
[----:B------:R-:W-:-:S04]  /*40b0*/  USHF.R.U32.HI UR4, URZ, 0x5, UR4 ;  /* 0x00000005ff047899 */ /* 0x000fc80008011604 */
[----:B------:R-:W-:Y:S02]  /*40c0*/  USHF.L.U32 UR5, UR5, UR4, URZ ;  /* 0x0000000405057299 */ /* 0x000fe400080006ff */
[----:B------:R-:W-:-:S04]  /*40d0*/  USHF.L.U32 UR4, UR6, UR4, URZ ;  /* 0x0000000406047299 */ /* 0x000fc800080006ff */
[----:B-1----:R-:W-:-:S04]  /*40e0*/  LOP3.LUT R0, R0, UR5, RZ, 0xc0, !PT ;  /* 0x0000000500007c12 */ /* 0x002fc8000f8ec0ff */
[----:B------:R-:W-:-:S13]  /*40f0*/  ISETP.NE.AND P0, PT, R0, UR5, PT ;  /* 0x0000000500007c0c */ /* 0x000fda000bf05270 */
[----:B------:R-:W-:Y:S05]  /*4100*/  @P0 BRA `(.L_x_76) ;  /* 0x0000000000580947 */ /* 0x000fea0003800000 */
[----:B------:R-:W1:Y:S02]  /*4110*/  LDS R0, [UR8+0x18] ;  /* 0x00001808ff007984 */ /* 0x000e640008000800 */
[----:B-1----:R-:W-:-:S04]  /*4120*/  LOP3.LUT R0, R0, UR4, RZ, 0xc0, !PT ;  /* 0x0000000400007c12 */ /* 0x002fc8000f8ec0ff */
[----:B------:R-:W-:-:S13]  /*4130*/  ISETP.NE.AND P0, PT, R0, UR4, PT ;  /* 0x0000000400007c0c */ /* 0x000fda000bf05270 */
[----:B------:R-:W-:Y:S05]  /*4140*/  @P0 BRA `(.L_x_77) ;  /* 0x00000000003c0947 */ /* 0x000fea0003800000 */
[----:B------:R-:W1:Y:S01]  /*4150*/  S2R R2, SR_LANEID ;  /* 0x0000000000027919 */ /* 0x000e620000000000 */
[----:B------:R-:W-:-:S06]  /*4160*/  ULOP3.LUT UR5, URZ, UR5, URZ, 0x33, !UPT ;  /* 0x00000005ff057292 */ /* 0x000fcc000f8e33ff */
[----:B------:R-:W-:-:S04]  /*4170*/  IMAD.U32 R0, RZ, RZ, UR5 ;  /* 0x00000005ff007e24 */ /* 0x000fc8000f8e00ff */
[----:B------:R2:W4:Y:S02]  /*4180*/  REDUX UR7, R0 ;  /* 0x00000000000773c4 */ /* 0x0005240000000000 */
[----:B------:R1:W-:Y:S01]  /*4190*/  UTCATOMSWS.AND URZ, UR5 ;  /* 0x0000000500ff79e3 */ /* 0x0003e20008000000 */
[----:B--2---:R-:W-:Y:S01]  /*41a0*/  LOP3.LUT R0, RZ, UR4, RZ, 0x33, !PT ;  /* 0x00000004ff007c12 */ /* 0x004fe2000f8e33ff */
[----:B------:R-:W-:Y:S02]  /*41b0*/  VOTEU.ANY UR4, UPT, PT ;  /* 0x0000000000047886 */ /* 0x000fe400038e0100 */
[----:B------:R-:W-:Y:S02]  /*41c0*/  UFLO.U32 UR4, UR4 ;  /* 0x00000004000472bd */ /* 0x000fe400080e0000 */
[----:B------:R-:W2:Y:S04]  /*41d0*/  REDUX UR6, R0 ;  /* 0x00000000000673c4 */ /* 0x000ea80000000000 */
[----:B-1----:R-:W-:-:S02]  /*41e0*/  ISETP.EQ.U32.AND P0, PT, R2, UR4, PT ;  /* 0x0000000402007c0c */ /* 0x002fc4000bf02070 */
[----:B----4-:R-:W-:-:S11]  /*41f0*/  MOV R2, UR7 ;  /* 0x0000000700027c02 */ /* 0x010fd60008000f00 */
[----:B------:R1:W-:Y:S01]  /*4200*/  @P0 ATOMS.AND RZ, [UR8+0x14], R2 ;  /* 0x00001402ffff098c */ /* 0x0003e2000a800008 */
[----:B--2---:R-:W-:-:S05]  /*4210*/  IMAD.U32 R0, RZ, RZ, UR6 ;  /* 0x00000006ff007e24 */ /* 0x004fca000f8e00ff */
[----:B------:R1:W-:Y:S01]  /*4220*/  @P0 ATOMS.AND RZ, [UR8+0x18], R0 ;  /* 0x00001800ffff098c */ /* 0x0003e2000a800008 */
[----:B------:R-:W-:Y:S05]  /*4230*/  BRA `(.L_x_78) ;  /* 0x0000000000147947 */ /* 0x000fea0003800000 */
.L_x_77:
[----:B------:R-:W-:Y:S02]  /*4240*/  MOV R2, 0x4260 ;  /* 0x0000426000027802 */ /* 0x000fe40000000f00 */
[----:B---3-5:R-:W-:Y:S05]  /*4250*/  CALL.REL.NOINC `($__internal_0_$__cuda_sm10x_tcgen05_guardrail_trap_col_being_dealloced_not_returned_by_alloc) ;  /* 0x0000005000507944 */ /* 0x028fea0003c00000 */
[----:B------:R-:W-:Y:S05]  /*4260*/  BRA `(.L_x_78) ;  /* 0x0000000000087947 */ /* 0x000fea0003800000 */
.L_x_76:
[----:B------:R-:W-:Y:S02]  /*4270*/  MOV R2, 0x4290 ;  /* 0x0000429000027802 */ /* 0x000fe40000000f00 */
[----:B---3-5:R-:W-:Y:S05]  /*4280*/  CALL.REL.NOINC `($__internal_2_$__cuda_sm10x_tcgen05_guardrail_trap_unallocated_columns_being_dealloced) ;  /* 0x00000050005c7944 */ /* 0x028fea0003c00000 */
.L_x_78:
[----:B------:R-:W-:Y:S01]  /*4290*/  NOP ;  /* 0x0000000000007918 */ /* 0x000fe20000000000 */
[----:B------:R-:W-:Y:S05]  /*42a0*/  EXIT ;  /* 0x000000000000794d */ /* 0x000fea0003800000 */
.L_x_60:
[----:B------:R-:W-:-:S09]  /*42b0*/  UISETP.NE.OR UP0, UPT, UR17, 0x3, !UP3 ;  /* 0x000000031100788c */ /* 0x000fd2000df05670 */
[----:B------:R-:W-:Y:S05]  /*42c0*/  BRA.U UP0, `(.L_x_79) ;  /* 0x00000011005c7547 */ /* 0x000fea000b800000 */
[----:B------:R-:W1:Y:S01]  /*42d0*/  S2UR UR10, SR_CgaCtaId ;  /* 0x00000000000a79c3 */ /* 0x000e620000008800 */
[----:B------:R-:W2:Y:S01]  /*42e0*/  LDCU UR31, c[0x0][0x370] ;  /* 0x00006e00ff1f77ac */ /* 0x000ea20008000800 */
[----:B------:R-:W-:Y:S02]  /*42f0*/  HFMA2 R13, -RZ, RZ, 0, 0 ;  /* 0x00000000ff0d7431 */ /* 0x000fe400000001ff */
[----:B------:R-:W-:Y:S01]  /*4300*/  IMAD.MOV.U32 R15, RZ, RZ, 0x1 ;  /* 0x00000001ff0f7424 */ /* 0x000fe200078e00ff */
[----:B------:R-:W-:Y:S01]  /*4310*/  MOV R7, 0x2000 ;  /* 0x0000200000077802 */ /* 0x000fe20000000f00 */
[----:B------:R-:W2:Y:S01]  /*4320*/  LDCU.128 UR44, c[0x0][0xb10] ;  /* 0x00016200ff2c77ac */ /* 0x000ea20008000c00 */
[----:B------:R-:W-:Y:S01]  /*4330*/  IMAD.MOV.U32 R14, RZ, RZ, RZ ;  /* 0x000000ffff0e7224 */ /* 0x000fe200078e00ff */
[----:B------:R-:W3:Y:S01]  /*4340*/  LDC.64 R16, c[0x0][0x348] ;  /* 0x0000d200ff107b82 */ /* 0x000ee20000000a00 */
[----:B------:R-:W4:Y:S01]  /*4350*/  LDCU UR30, c[0x0][0x374] ;  /* 0x00006e80ff1e77ac */ /* 0x000f220008000800 */
[----:B------:R-:W1:Y:S06]  /*4360*/  LDCU UR15, c[0x0][0xb0c] ;  /* 0x00016180ff0f77ac */ /* 0x000e6c0008000800 */
[----:B------:R-:W3:Y:S01]  /*4370*/  LDC.64 R2, c[0x0][0x888] ;  /* 0x00022200ff027b82 */ /* 0x000ee20000000a00 */
[----:B------:R-:W3:Y:S01]  /*4380*/  LDCU UR49, c[0x0][0xb20] ;  /* 0x00016400ff3177ac */ /* 0x000ee20008000800 */
[----:B------:R-:W3:Y:S06]  /*4390*/  LDCU UR4, c[0x0][0xb30] ;  /* 0x00016600ff0477ac */ /* 0x000eec0008000800 */
[----:B------:R-:W3:Y:S01]  /*43a0*/  LDC.64 R4, c[0x0][0x890] ;  /* 0x00022400ff047b82 */ /* 0x000ee20000000a00 */
[----:B------:R-:W-:Y:S01]  /*43b0*/  UMOV UR21, 0x400 ;  /* 0x0000040000157882 */ /* 0x000fe20000000000 */
[----:B--2---:R-:W-:-:S02]  /*43c0*/  UIMAD.WIDE.U32 UR6, UR31, UR44, URZ ;  /* 0x0000002c1f0672a5 */ /* 0x004fc4000f8e00ff */
[----:B----4-:R-:W-:Y:S02]  /*43d0*/  UIMAD.WIDE.U32 UR8, UR30, UR47, URZ ;  /* 0x0000002f1e0872a5 */ /* 0x010fe4000f8e00ff */
[----:B-1----:R-:W-:Y:S02]  /*43e0*/  ULEA UR21, UR10, UR21, 0x18 ;  /* 0x000000150a157291 */ /* 0x002fe4000f8ec0ff */
[----:B------:R-:W-:Y:S02]  /*43f0*/  UPLOP3.LUT UP3, UPT, UPT, UPT, UPT, 0x40, 0x4 ;  /* 0x000000000004789c */ /* 0x000fe40003f6e870 */
[----:B------:R-:W-:Y:S02]  /*4400*/  UIADD3 UR37, UPT, UPT, UR21, 0x98, URZ ;  /* 0x0000009815257890 */ /* 0x000fe4000fffe0ff */
[----:B------:R-:W-:Y:S02]  /*4410*/  UIADD3 UR33, UPT, UPT, UR21, 0x80, URZ ;  /* 0x0000008015217890 */ /* 0x000fe4000fffe0ff */
[----:B------:R-:W-:-:S02]  /*4420*/  UIADD3 UR25, UPT, UPT, UR21, 0x88, URZ ;  /* 0x0000008815197890 */ /* 0x000fc4000fffe0ff */
[----:B------:R-:W-:Y:S01]  /*4430*/  UIADD3 UR17, UPT, UPT, UR21, 0x90, URZ ;  /* 0x0000009015117890 */ /* 0x000fe2000fffe0ff */
[----:B------:R-:W-:Y:S01]  /*4440*/  UMOV UR6, UR7 ;  /* 0x0000000700067c82 */ /* 0x000fe20008000000 */
[----:B------:R-:W-:Y:S01]  /*4450*/  UMOV UR41, UR9 ;  /* 0x0000000900297c82 */ /* 0x000fe20008000000 */
[----:B------:R-:W-:Y:S02]  /*4460*/  UISETP.GE.AND UP0, UPT, UR42, 0x1, UPT ;  /* 0x000000012a00788c */ /* 0x000fe4000bf06270 */
[----:B------:R-:W-:Y:S01]  /*4470*/  UISETP.NE.AND UP4, UPT, UR42, 0x1, UPT ;  /* 0x000000012a00788c */ /* 0x000fe2000bf85270 */
[----:B------:R-:W1:Y:S01]  /*4480*/  LDCU.64 UR22, c[0x0][0xb28] ;  /* 0x00016500ff1677ac */ /* 0x000e620008000a00 */
[----:B------:R-:W-:Y:S02]  /*4490*/  UISETP.NE.AND UP6, UPT, UR15, 0x1, UPT ;  /* 0x000000010f00788c */ /* 0x000fe4000bfc5270 */
[----:B------:R-:W-:Y:S02]  /*44a0*/  UISETP.NE.AND UP5, UPT, UR46, 0x1, UPT ;  /* 0x000000012e00788c */ /* 0x000fe4000bfa5270 */
[----:B------:R-:W-:-:S02]  /*44b0*/  UPRMT UR37, UR10, 0x654, UR37 ;  /* 0x000006540a257896 */ /* 0x000fc40008000025 */
[----:B------:R-:W-:Y:S02]  /*44c0*/  USHF.R.U32.HI UR43, URZ, UR45, UR6 ;  /* 0x0000002dff2b7299 */ /* 0x000fe40008011606 */
[----:B------:R-:W-:Y:S02]  /*44d0*/  UPRMT UR40, UR10, 0x654, UR33 ;  /* 0x000006540a287896 */ /* 0x000fe40008000021 */
[----:B------:R-:W-:Y:S02]  /*44e0*/  UPRMT UR39, UR10, 0x654, UR25 ;  /* 0x000006540a277896 */ /* 0x000fe40008000019 */
[----:B------:R-:W-:Y:S02]  /*44f0*/  UPRMT UR38, UR10, 0x654, UR17 ;  /* 0x000006540a267896 */ /* 0x000fe40008000011 */
[----:B---3--:R-:W-:Y:S02]  /*4500*/  USHF.R.U32.HI UR41, URZ, UR49, UR41 ;  /* 0x00000031ff297299 */ /* 0x008fe40008011629 */
[----:B------:R-:W-:-:S11]  /*4510*/  UISETP.NE.AND UP2, UPT, UR4, 0x1, UPT ;  /* 0x000000010400788c */ /* 0x000fd6000bf45270 */
.L_x_90:
[C---:B------:R-:W-:Y:S02]  /*4520*/  LEA R12, R14.reuse, UR21, 0x3 ;  /* 0x000000150e0c7c11 */ /* 0x040fe4000f8e18ff */
[----:B------:R-:W-:Y:S02]  /*4530*/  SHF.L.U32 R0, R13, 0x1f, RZ ;  /* 0x0000001f0d007819 */ /* 0x000fe400000006ff */
[----:B------:R-:W-:Y:S02]  /*4540*/  LEA R8, R14, UR21, 0x4 ;  /* 0x000000150e087c11 */ /* 0x000fe4000f8e20ff */
[----:B--2---:R-:W2:Y:S02]  /*4550*/  SYNCS.PHASECHK.TRANS64.TRYWAIT P0, [R12+URZ+0xd0], R0 ;  /* 0x0000d0000c0075a7 */ /* 0x004ea400080011ff */
[----:B--2---:R-:W-:Y:S05]  /*4560*/  @!P0 BRA `(.L_x_80) ;  /* 0x00000048003c8947 */ /* 0x004fea0003800000 */
.L_x_178:
[----:B------:R-:W3:Y:S01]  /*4570*/  LDS.128 R8, [R8+0x160] ;  /* 0x0001600008087984 */ /* 0x000ee20000000c00 */
[----:B------:R-:W-:Y:S01]  /*4580*/  UISETP.GE.AND UP0, UPT, UR42, 0x1, UPT ;  /* 0x000000012a00788c */ /* 0x000fe2000bf06270 */
[----:B------:R-:W-:Y:S01]  /*4590*/  @!PT LDS RZ, [RZ] ;  /* 0x00000000fffff984 */ /* 0x000fe20000000800 */
[----:B------:R-:W-:Y:S01]  /*45a0*/  @!PT LDS RZ, [RZ] ;  /* 0x00000000fffff984 */ /* 0x000fe20000000800 */
[----:B------:R-:W-:Y:S01]  /*45b0*/  @!PT LDS RZ, [RZ] ;  /* 0x00000000fffff984 */ /* 0x000fe20000000800 */
[----:B------:R-:W-:Y:S01]  /*45c0*/  @!PT LDS RZ, [RZ] ;  /* 0x00000000fffff984 */ /* 0x000fe20000000800 */
[----:B------:R4:W-:Y:S06]  /*45d0*/  MEMBAR.ALL.CTA ;  /* 0x0000000000007992 */ /* 0x0009ec0000008000 */
[----:B----4-:R-:W4:Y:S01]  /*45e0*/  FENCE.VIEW.ASYNC.S ;  /* 0x00000000000073c6 */ /* 0x010f220000000000 */
[----:B---3--:R-:W-:Y:S11]  /*45f0*/  LOP3.LUT P0, RZ, R10, 0x1, RZ, 0xc0, !PT ;  /* 0x000000010aff7812 */ /* 0x008ff6000780c0ff */
[----:B------:R-:W-:Y:S02]  /*4600*/  @!UPT UIADD3 URZ, UPT, UPT, URZ, URZ, URZ ;  /* 0x000000fffffff290 */ /* 0x000fe4000fffe0ff */
[----:B----4-:R-:W-:Y:S01]  /*4610*/  VOTEU.ANY UP1, P0 ;  /* 0x0000000000ff7886 */ /* 0x010fe20000020100 */
[----:B------:R-:W-:Y:S11]  /*4620*/  PLOP3.LUT P0, PT, PT, PT, UP1, 0x80, 0x8 ;  /* 0x000000000008781c */ /* 0x000ff60003f0f018 */
[----:B------:R-:W-:Y:S02]  /*4630*/  @!UPT UIADD3 URZ, UPT, UPT, URZ, URZ, URZ ;  /* 0x000000fffffff290 */ /* 0x000fe4000fffe0ff */
[----:B--2---:R-:W-:Y:S02]  /*4640*/  @P0 SHF.R.U32.HI R0, RZ, 0x10, R9 ;  /* 0x00000010ff000819 */ /* 0x004fe40000011609 */
[----:B------:R-:W-:Y:S02]  /*4650*/  @P0 MOV R6, R8 ;  /* 0x0000000800060202 */ /* 0x000fe40000000f00 */
[----:B------:R-:W-:Y:S01]  /*4660*/  @P0 R2UR UR4, R0 ;  /* 0x00000000000402ca */ /* 0x000fe200000e0000 */
[----:B------:R-:W-:Y:S01]  /*4670*/  VIADD R0, R12, 0xe0 ;  /* 0x000000e00c007836 */ /* 0x000fe20000000000 */
[----:B------:R-:W-:Y:S02]  /*4680*/  @P0 LOP3.LUT R8, R9, 0xffff, RZ, 0xc0, !PT ;  /* 0x0000ffff09080812 */ /* 0x000fe400078ec0ff */
[----:B------:R-:W-:Y:S02]  /*4690*/  @P0 R2UR UR6, R6 ;  /* 0x00000000060602ca */ /* 0x000fe400000e0000 */
[----:B------:R-:W-:Y:S02]  /*46a0*/  PRMT R0, RZ, 0x654, R0 ;  /* 0x00000654ff007816 */ /* 0x000fe40000000000 */
[----:B------:R-:W-:Y:S02]  /*46b0*/  @P0 R2UR UR5, R8 ;  /* 0x00000000080502ca */ /* 0x000fe400000e0000 */
[----:B------:R2:W-:Y:S03]  /*46c0*/  SYNCS.ARRIVE.TRANS64.RED.A1T0 RZ, [R0+URZ], RZ ;  /* 0x000000ff00ff79a7 */ /* 0x0005e600081004ff */
[----:B------:R-:W-:Y:S04]  /*46d0*/  @UP1 UMOV UR29, UR4 ;  /* 0x00000004001d1c82 */ /* 0x000fe80008000000 */
[----:B------:R-:W-:Y:S04]  /*46e0*/  @UP1 UMOV UR14, UR6 ;  /* 0x00000006000e1c82 */ /* 0x000fe80008000000 */
[----:B------:R-:W-:Y:S01]  /*46f0*/  @UP1 UMOV UR13, UR5 ;  /* 0x00000005000d1c82 */ /* 0x000fe20008000000 */
[----:B------:R-:W-:Y:S05]  /*4700*/  BRA.U !UP0, `(.L_x_81) ;  /* 0x0000000108a47547 */ /* 0x000fea000b800000 */
[----:B------:R-:W-:Y:S02]  /*4710*/  UIMAD.WIDE.U32 UR18, UR13, UR47, URZ ;  /* 0x0000002f0d1272a5 */ /* 0x000fe4000f8e00ff */
[----:B------:R-:W-:Y:S02]  /*4720*/  UIMAD.WIDE.U32 UR26, UR14, UR44, URZ ;  /* 0x0000002c0e1a72a5 */ /* 0x000fe4000f8e00ff */
[----:B------:R-:W-:Y:S02]  /*4730*/  USEL UR4, UR30, UR41, !UP5 ;  /* 0x000000291e047287 */ /* 0x000fe4000e800000 */
[----:B------:R-:W-:Y:S02]  /*4740*/  USEL UR7, UR31, UR43, !UP6 ;  /* 0x0000002b1f077287 */ /* 0x000fe4000f000000 */
[----:B-1----:R-:W-:Y:S02]  /*4750*/  UIMAD.WIDE.U32 UR8, UR4, UR22, URZ ;  /* 0x00000016040872a5 */ /* 0x002fe4000f8e00ff */
[----:B------:R-:W-:Y:S01]  /*4760*/  UIMAD.WIDE.U32 UR10, UR7, UR22, URZ ;  /* 0x00000016070a72a5 */ /* 0x000fe2000f8e00ff */
[----:B------:R-:W-:Y:S02]  /*4770*/  UMOV UR5, UR19 ;  /* 0x0000001300057c82 */ /* 0x000fe40008000000 */
[----:B------:R-:W-:Y:S03]  /*4780*/  USHF.R.U32.HI UR6, URZ, UR49, UR5 ;  /* 0x00000031ff067299 */ /* 0x000fe60008011605 */
[----:B------:R-:W-:Y:S01]  /*4790*/  UMOV UR5, UR27 ;  /* 0x0000001b00057c82 */ /* 0x000fe20008000000 */
[----:B------:R-:W-:Y:S02]  /*47a0*/  USEL UR6, UR13, UR6, !UP5 ;  /* 0x000000060d067287 */ /* 0x000fe4000e800000 */
[----:B------:R-:W-:Y:S03]  /*47b0*/  USHF.R.U32.HI UR12, URZ, UR45, UR5 ;  /* 0x0000002dff0c7299 */ /* 0x000fe60008011605 */
[----:B------:R-:W-:Y:S02]  /*47c0*/  UMOV UR5, UR9 ;  /* 0x0000000900057c82 */ /* 0x000fe40008000000 */
[----:B------:R-:W-:Y:S03]  /*47d0*/  @UP4 USHF.R.U32.HI UR4, URZ, UR23, UR5 ;  /* 0x00000017ff044299 */ /* 0x000fe60008011605 */
[----:B------:R-:W-:Y:S01]  /*47e0*/  UMOV UR5, UR11 ;  /* 0x0000000b00057c82 */ /* 0x000fe20008000000 */
[----:B------:R-:W-:Y:S02]  /*47f0*/  UIMAD UR4, UR42, UR4, URZ ;  /* 0x000000042a0472a4 */ /* 0x000fe4000f8e02ff */
[----:B------:R-:W-:Y:S02]  /*4800*/  @UP4 USHF.R.U32.HI UR7, URZ, UR23, UR5 ;  /* 0x00000017ff074299 */ /* 0x000fe40008011605 */
[----:B------:R-:W-:Y:S02]  /*4810*/  UIMAD.WIDE.U32 UR10, UR6, UR22, URZ ;  /* 0x00000016060a72a5 */ /* 0x000fe4000f8e00ff */
[----:B------:R-:W-:Y:S02]  /*4820*/  USEL UR5, UR14, UR12, !UP6 ;  /* 0x0000000c0e057287 */ /* 0x000fe4000f000000 */
[----:B------:R-:W-:Y:S02]  /*4830*/  UIMAD UR8, UR42, UR7, URZ ;  /* 0x000000072a0872a4 */ /* 0x000fe4000f8e02ff */
[----:B------:R-:W-:Y:S03]  /*4840*/  UISETP.GE.AND UP0, UPT, UR6, UR4, UPT ;  /* 0x000000040600728c */ /* 0x000fe6000bf06270 */
[----:B------:R-:W-:Y:S01]  /*4850*/  UMOV UR4, UR11 ;  /* 0x0000000b00047c82 */ /* 0x000fe20008000000 */
[----:B------:R-:W-:Y:S02]  /*4860*/  UISETP.GE.OR UP0, UPT, UR5, UR8, UP0 ;  /* 0x000000080500728c */ /* 0x000fe40008706670 */
[----:B------:R-:W-:Y:S02]  /*4870*/  USHF.R.U32.HI UR4, URZ, UR23, UR4 ;  /* 0x00000017ff047299 */ /* 0x000fe40008011604 */
[----:B------:R-:W-:Y:S02]  /*4880*/  UIMAD.WIDE.U32 UR8, UR5, UR22, URZ ;  /* 0x00000016050872a5 */ /* 0x000fe4000f8e00ff */
[----:B------:R-:W-:Y:S04]  /*4890*/  USEL UR10, UR6, UR4, !UP4 ;  /* 0x00000004060a7287 */ /* 0x000fe8000e000000 */
[----:B------:R-:W-:Y:S01]  /*48a0*/  UIADD3 UR11, UPT, UPT, -UR10, URZ, URZ ;  /* 0x000000ff0a0b7290 */ /* 0x000fe2000fffe1ff */
[----:B------:R-:W-:Y:S02]  /*48b0*/  @!UP0 UMOV UR4, UR9 ;  /* 0x0000000900048c82 */ /* 0x000fe40008000000 */
[----:B------:R-:W-:Y:S02]  /*48c0*/  @!UP0 USHF.R.U32.HI UR4, URZ, UR23, UR4 ;  /* 0x00000017ff048299 */ /* 0x000fe40008011604 */
[----:B------:R-:W-:Y:S02]  /*48d0*/  UIMAD UR8, UR42, UR11, UR6 ;  /* 0x0000000b2a0872a4 */ /* 0x000fe4000f8e0206 */
[----:B------:R-:W-:Y:S04]  /*48e0*/  @!UP0 USEL UR4, UR5, UR4, !UP4 ;  /* 0x0000000405048287 */ /* 0x000fe8000e000000 */
[----:B------:R-:W-:Y:S02]  /*48f0*/  @!UP0 UIMAD UR8, UR7, UR8, UR4 ;  /* 0x00000008070882a4 */ /* 0x000fe4000f8e0204 */
[----:B------:R-:W-:Y:S02]  /*4900*/  @!UP0 UIADD3 UR9, UPT, UPT, UR10, -UR4, URZ ;  /* 0x800000040a098290 */ /* 0x000fe4000fffe0ff */
[----:B------:R-:W-:Y:S02]  /*4910*/  UIADD3 UR4, UPT, UPT, -UR5, URZ, URZ ;  /* 0x000000ff05047290 */ /* 0x000fe4000fffe1ff */
[----:B------:R-:W-:Y:S02]  /*4920*/  UIADD3 UR7, UPT, UPT, -UR6, URZ, URZ ;  /* 0x000000ff06077290 */ /* 0x000fe4000fffe1ff */
[----:B------:R-:W-:Y:S02]  /*4930*/  @!UP0 UIMAD UR6, UR9, UR42, UR5 ;  /* 0x0000002a090682a4 */ /* 0x000fe4000f8e0205 */
[----:B------:R-:W-:Y:S02]  /*4940*/  UIMAD UR14, UR15, UR4, UR14 ;  /* 0x000000040f0e72a4 */ /* 0x000fe4000f8e020e */
[----:B------:R-:W-:Y:S01]  /*4950*/  UIMAD UR13, UR46, UR7, UR13 ;  /* 0x000000072e0d72a4 */ /* 0x000fe2000f8e020d */
[----:B------:R-:W-:Y:S02]  /*4960*/  @!UP0 UMOV UR5, UR8 ;  /* 0x0000000800058c82 */ /* 0x000fe40008000000 */
[----:B------:R-:W-:Y:S02]  /*4970*/  UIMAD UR14, UR5, UR15, UR14 ;  /* 0x0000000f050e72a4 */ /* 0x000fe4000f8e020e */
[----:B------:R-:W-:Y:S11]  /*4980*/  UIMAD UR13, UR6, UR46, UR13 ;  /* 0x0000002e060d72a4 */ /* 0x000ff6000f8e020d */
[----:B------:R-:W-:Y:S01]  /*4990*/  @!UPT UIADD3 URZ, UPT, UPT, URZ, URZ, URZ ;  /* 0x000000fffffff290 */ /* 0x000fe2000fffe0ff */
.L_x_81:
[----:B------:R-:W3:Y:S01]  /*49a0*/  @!UP2 LDCU.128 UR8, c[0x0][0xb10] ;  /* 0x00016200ff08a7ac */ /* 0x000ee20008000c00 */
[C---:B------:R-:W-:Y:S02]  /*49b0*/  ISETP.NE.U32.AND P1, PT, R4.reuse, RZ, PT ;  /* 0x000000ff0400720c */ /* 0x040fe40003f25070 */
[----:B------:R-:W-:Y:S02]  /*49c0*/  ISETP.NE.U32.AND P0, PT, R4, RZ, PT ;  /* 0x000000ff0400720c */ /* 0x000fe40003f05070 */
[C---:B------:R-:W-:Y:S02]  /*49d0*/  ISETP.NE.AND.EX P1, PT, R5.reuse, RZ, PT, P1 ;  /* 0x000000ff0500720c */ /* 0x040fe40003f25310 */
[----:B------:R-:W-:Y:S01]  /*49e0*/  ISETP.NE.AND.EX P0, PT, R5, RZ, PT, P0 ;  /* 0x000000ff0500720c */ /* 0x000fe20003f05300 */
[----:B------:R-:W4:Y:S01]  /*49f0*/  @!UP2 LDCU UR5, c[0x0][0xb0c] ;  /* 0x00016180ff05a7ac */ /* 0x000f220008000800 */
[----:B------:R-:W-:Y:S01]  /*4a00*/  SHF.L.U32 R9, R15, 0x1f, RZ ;  /* 0x0000001f0f097819 */ /* 0x000fe200000006ff */
[----:B------:R-:W-:Y:S02]  /*4a10*/  USHF.L.U32 UR35, UR16, 0x6, URZ ;  /* 0x0000000610237899 */ /* 0x000fe400080006ff */
[----:B------:R-:W-:Y:S02]  /*4a20*/  USHF.L.U32 UR34, UR20, 0x7, URZ ;  /* 0x0000000714227899 */ /* 0x000fe400080006ff */
[----:B---3--:R-:W-:Y:S07]  /*4a30*/  UIMAD.WIDE.U32 UR6, UR14, UR8, URZ ;  /* 0x000000080e0672a5 */ /* 0x008fee000f8e00ff */
[----:B------:R-:W-:Y:S01]  /*4a40*/  @!UP2 UMOV UR4, UR7 ;  /* 0x000000070004ac82 */ /* 0x000fe20008000000 */
[----:B----4-:R-:W-:Y:S02]  /*4a50*/  @!UP2 UISETP.NE.AND UP0, UPT, UR5, 0x1, UPT ;  /* 0x000000010500a88c */ /* 0x010fe4000bf05270 */
[----:B------:R-:W-:Y:S02]  /*4a60*/  @!UP2 USHF.R.U32.HI UR4, URZ, UR9, UR4 ;  /* 0x00000009ff04a299 */ /* 0x000fe40008011604 */
[----:B------:R-:W-:Y:S02]  /*4a70*/  UIMAD.WIDE.U32 UR6, UR13, UR11, URZ ;  /* 0x0000000b0d0672a5 */ /* 0x000fe4000f8e00ff */
[----:B------:R-:W-:Y:S02]  /*4a80*/  @!UP2 USEL UR8, UR14, UR4, !UP0 ;  /* 0x000000040e08a287 */ /* 0x000fe4000c000000 */
[----:B------:R-:W-:Y:S03]  /*4a90*/  @!UP2 UISETP.NE.AND UP0, UPT, UR10, 0x1, UPT ;  /* 0x000000010a00a88c */ /* 0x000fe6000bf05270 */
[----:B------:R-:W-:Y:S02]  /*4aa0*/  @!UP2 UMOV UR6, UR7 ;  /* 0x000000070006ac82 */ /* 0x000fe40008000000 */
[----:B------:R-:W3:Y:S02]  /*4ab0*/  @!UP2 LDCU UR4, c[0x0][0xb20] ;  /* 0x00016400ff04a7ac */ /* 0x000ee40008000800 */
[----:B---3--:R-:W-:Y:S04]  /*4ac0*/  @!UP2 USHF.R.U32.HI UR6, URZ, UR4, UR6 ;  /* 0x00000004ff06a299 */ /* 0x008fe80008011606 */
[----:B------:R-:W-:Y:S04]  /*4ad0*/  @!UP2 USEL UR6, UR13, UR6, !UP0 ;  /* 0x000000060d06a287 */ /* 0x000fe8000c000000 */
[----:B------:R-:W-:Y:S02]  /*4ae0*/  @!UP2 UIADD3 UR4, UPT, UPT, -UR8, UR6, URZ ;  /* 0x000000060804a290 */ /* 0x000fe4000fffe1ff */
[----:B------:R-:W-:Y:S02]  /*4af0*/  @!UP2 UIADD3 UR6, UPT, UPT, UR8, -UR6, URZ ;  /* 0x800000060806a290 */ /* 0x000fe4000fffe0ff */
[----:B------:R-:W-:Y:S02]  /*4b00*/  @!UP2 UIMAD UR14, UR4, UR5, UR14 ;  /* 0x00000005040ea2a4 */ /* 0x000fe4000f8e020e */
[----:B------:R-:W-:Y:S01]  /*4b10*/  @!UP2 UIMAD UR13, UR6, UR10, UR13 ;  /* 0x0000000a060da2a4 */ /* 0x000fe2000f8e020d */
[----:B------:R-:W-:Y:S11]  /*4b20*/  BRA.U UP3, `(.L_x_82) ;  /* 0x0000000103107547 */ /* 0x000ff6000b800000 */
[----:B------:R-:W-:Y:S04]  /*4b30*/  MOV R6, UR48 ;  /* 0x0000003000067c02 */ /* 0x000fe80008000f00 */
[----:B------:R-:W-:Y:S04]  /*4b40*/  SHF.L.U32 R6, R6, 0x1f, RZ ;  /* 0x0000001f06067819 */ /* 0x000fe800000006ff */
[----:B------:R-:W3:Y:S02]  /*4b50*/  SYNCS.PHASECHK.TRANS64.TRYWAIT P2, [UR21+0xc8], R6 ;  /* 0x0000c806ff0075a7 */ /* 0x000ee40008041115 */
[----:B---3--:R-:W-:Y:S05]  /*4b60*/  @!P2 BRA `(.L_x_83) ;  /* 0x0000004000d0a947 */ /* 0x008fea0003800000 */
.L_x_82:
[----:B------:R-:W-:Y:S05]  /*4b70*/  @!P1 BRA `(.L_x_84) ;  /* 0x0000000000309947 */ /* 0x000fea0003800000 */
[----:B------:R-:W-:Y:S01]  /*4b80*/  ISETP.NE.U32.AND P1, PT, R2, RZ, PT ;  /* 0x000000ff0200720c */ /* 0x000fe20003f25070 */
[----:B------:R-:W3:Y:S01]  /*4b90*/  LDCU.64 UR4, c[0x0][0x358] ;  /* 0x00006b00ff0477ac */ /* 0x000ee20008000a00 */
[----:B------:R-:W-:Y:S02]  /*4ba0*/  IMAD.MOV.U32 R52, RZ, RZ, 0x1 ;  /* 0x00000001ff347424 */ /* 0x000fe400078e00ff */
[----:B------:R-:W-:Y:S11]  /*4bb0*/  ISETP.NE.AND.EX P1, PT, R3, RZ, PT, P1 ;  /* 0x000000ff0300720c */ /* 0x000ff60003f25310 */
[----:B------:R-:W-:Y:S02]  /*4bc0*/  @!UPT UIADD3 URZ, UPT, UPT, URZ, URZ, URZ ;  /* 0x000000fffffff290 */ /* 0x000fe4000fffe0ff */
[----:B------:R-:W4:Y:S01]  /*4bd0*/  @P1 LDC.64 R10, c[0x0][0x888] ;  /* 0x00022200ff0a1b82 */ /* 0x000f220000000a00 */
[----:B--2---:R-:W-:Y:S04]  /*4be0*/  @P1 IMAD R0, R4, UR36, RZ ;  /* 0x0000002404001c24 */ /* 0x004fe8000f8e02ff */
[----:B----4-:R-:W-:Y:S04]  /*4bf0*/  @P1 IMAD.WIDE R10, R0, 0x4, R10 ;  /* 0x00000004000a1825 */ /* 0x010fe800078e020a */
[----:B------:R-:W-:Y:S01]  /*4c00*/  HFMA2 R0, -RZ, RZ, 0, 5.9604644775390625e-08 ;  /* 0x00000001ff007431 */ /* 0x000fe200000001ff */
[----:B---3-5:R3:W5:Y:S04]  /*4c10*/  @P1 LDG.E R27, desc[UR4][R10.64] ;  /* 0x000000040a1b1981 */ /* 0x028768000c1e1900 */
[----:B------:R-:W-:Y:S01]  /*4c20*/  @!P1 PRMT R52, R0, 0x7610, R52 ;  /* 0x0000761000349816 */ /* 0x000fe20000000034 */
[----:B---3--:R-:W4:Y:S06]  /*4c30*/  @!P1 LDC R27, c[0x0][0x880] ;  /* 0x00022000ff1b9b82 */ /* 0x008f2c0000000800 */
.L_x_84:
[----:B----45:R-:W-:Y:S01]  /*4c40*/  @!P0 FSETP.EQ.AND P1, PT, R27, RZ, PT ;  /* 0x000000ff1b00820b */ /* 0x030fe20003f22000 */
[----:B------:R-:W-:Y:S01]  /*4c50*/  @!UPT UIADD3 URZ, UPT, UPT, URZ, URZ, URZ ;  /* 0x000000fffffff290 */ /* 0x000fe2000fffe0ff */
[----:B------:R-:W-:Y:S11]  /*4c60*/  @!P0 BRA `(.L_x_85) ;  /* 0x0000000000188947 */ /* 0x000ff60003800000 */
[----:B------:R-:W-:Y:S02]  /*4c70*/  LOP3.LUT P0, RZ, R52, 0xff, RZ, 0xc0, !PT ;  /* 0x000000ff34ff7812 */ /* 0x000fe4000780c0ff */
[----:B------:R-:W-:Y:S04]  /*4c80*/  ISETP.NE.U32.AND P1, PT, R2, RZ, PT ;  /* 0x000000ff0200720c */ /* 0x000fe80003f25070 */
[----:B------:R-:W-:Y:S04]  /*4c90*/  ISETP.NE.AND.EX P1, PT, R3, RZ, PT, P1 ;  /* 0x000000ff0300720c */ /* 0x000fe80003f25310 */
[----:B------:R-:W-:Y:S03]  /*4ca0*/  PLOP3.LUT P1, PT, P1, PT, PT, 0x8, 0x80 ;  /* 0x000000000080781c */ /* 0x000fe60000f2e170 */
[----:B------:R-:W-:Y:S11]  /*4cb0*/  @P0 FSETP.EQ.AND P1, PT, R27, RZ, PT ;  /* 0x000000ff1b00020b */ /* 0x000ff60003f22000 */
[----:B------:R-:W-:Y:S02]  /*4cc0*/  @!UPT UIADD3 URZ, UPT, UPT, URZ, URZ, URZ ;  /* 0x000000fffffff290 */ /* 0x000fe4000fffe0ff */
.L_x_85:
[----:B------:R-:W3:Y:S01]  /*4cd0*/  SYNCS.PHASECHK.TRANS64.TRYWAIT P2, [UR21+0xa0], R9 ;  /* 0x0000a009ff0075a7 */ /* 0x000ee20008041115 */
[----:B------:R-:W-:Y:S04]  /*4ce0*/  ELECT P0, URZ, PT ;  /* 0x0000000000ff782f */ /* 0x000fe80003800000 */
[----:B------:R-:W-:Y:S11]  /*4cf0*/  PLOP3.LUT P1, PT, P1, P0, PT, 0xf2, 0x2f ;  /* 0x00000000002f781c */ /* 0x000ff60000f21e72 */
[----:B------:R-:W-:Y:S02]  /*4d00*/  @!UPT UIADD3 URZ, UPT, UPT, URZ, URZ, URZ ;  /* 0x000000fffffff290 */ /* 0x000fe4000fffe0ff */
[----:B------:R-:W-:Y:S05]  /*4d10*/  @!P1 IADD3 R8, P0, PT, R16, 0x580, RZ ;  /* 0x0000058010089810 */ /* 0x000fea0007f1e0ff */
[----:B--2---:R-:W-:Y:S01]  /*4d20*/  @!P1 IMAD.X R6, RZ, RZ, R17, P0 ;  /* 0x000000ffff069224 */ /* 0x004fe200000e0611 */
[----:B---3--:R-:W-:Y:S07]  /*4d30*/  @!P2 BRA `(.L_x_86) ;  /* 0x000000400074a947 */ /* 0x008fee0003800000 */
.L_x_181:
[----:B------:R-:W-:Y:S01]  /*4d40*/  @!P1 R2UR UR5, R8 ;  /* 0x00000000080592ca */ /* 0x000fe200000e0000 */
[----:B------:R-:W-:Y:S01]  /*4d50*/  VOTEU.ALL UP0, P1 ;  /* 0x0000000000ff7886 */ /* 0x000fe20000800000 */
[----:B------:R-:W-:Y:S01]  /*4d60*/  @!P1 R2UR UR4, R6 ;  /* 0x00000000060492ca */ /* 0x000fe200000e0000 */
[----:B--2---:R-:W-:Y:S01]  /*4d70*/  @!P1 IMAD.MOV.U32 R0, RZ, RZ, 0x2000 ;  /* 0x00002000ff009424 */ /* 0x004fe200078e00ff */
[----:B------:R-:W-:Y:S01]  /*4d80*/  UMOV UR6, 0x0 ;  /* 0x0000000000067882 */ /* 0x000fe20000000000 */
[----:B------:R-:W-:Y:S01]  /*4d90*/  UMOV UR7, 0x10000000 ;  /* 0x1000000000077882 */ /* 0x000fe20000000000 */
[----:B------:R-:W-:Y:S01]  /*4da0*/  @!UP0 UIADD3 UR32, UPT, UPT, UR21, 0x400, URZ ;  /* 0x0000040015208890 */ /* 0x000fe2000fffe0ff */
[----:B------:R-:W-:Y:S01]  /*4db0*/  @!P1 IADD3 R8, P0, PT, R16, 0x580, RZ ;  /* 0x0000058010089810 */ /* 0x000fe20007f1e0ff */
[----:B------:R-:W-:Y:S04]  /*4dc0*/  VOTEU.ALL UP0, P1 ;  /* 0x0000000000ff7886 */ /* 0x000fe80000800000 */
[----:B------:R-:W-:Y:S02]  /*4dd0*/  @!P1 IMAD.X R6, RZ, RZ, R17, P0 ;  /* 0x000000ffff069224 */ /* 0x000fe400000e0611 */
[----:B------:R-:W-:Y:S02]  /*4de0*/  IMAD.U32 R10, RZ, RZ, UR5 ;  /* 0x00000005ff0a7e24 */ /* 0x000fe4000f8e00ff */
[----:B------:R-:W-:Y:S03]  /*4df0*/  IMAD.U32 R11, RZ, RZ, UR4 ;  /* 0x00000004ff0b7e24 */ /* 0x000fe6000f8e00ff */
[----:B------:R-:W-:Y:S02]  /*4e00*/  @!P1 R2UR UR4, R10 ;  /* 0x000000000a0492ca */ /* 0x000fe400000e0000 */
[----:B------:R-:W-:Y:S11]  /*4e10*/  @!P1 R2UR UR5, R11 ;  /* 0x000000000b0592ca */ /* 0x000ff600000e0000 */
[----:B------:R-:W-:Y:S02]  /*4e20*/  @!UPT UIADD3 URZ, UPT, UPT, URZ, URZ, URZ ;  /* 0x000000fffffff290 */ /* 0x000fe4000fffe0ff */
[----:B------:R2:W-:Y:S01]  /*4e30*/  @!UP0 UTMALDG.3D [UR32], [UR4], desc[UR6] ;  /* 0x00000620040085b4 */ /* 0x0005e20008011000 */
[----:B------:R2:W-:Y:S01]  /*4e40*/  @!P1 SYNCS.ARRIVE.TRANS64.RED.A0TR RZ, [UR21+0x80], R0 ;  /* 0x00008000ffff99a7 */ /* 0x0005e20008300415 */
[----:B------:R-:W-:Y:S01]  /*4e50*/  SYNCS.ARRIVE.TRANS64.RED.A1T0 RZ, [UR40], RZ ;  /* 0x000000ffffff79a7 */ /* 0x000fe20008100428 */
[----:B------:R-:W3:Y:S02]  /*4e60*/  SYNCS.PHASECHK.TRANS64.TRYWAIT P2, [UR21+0xa8], R9 ;  /* 0x0000a809ff0075a7 */ /* 0x000ee40008041115 */
[----:B--23--:R-:W-:Y:S05]  /*4e70*/  @!P2 BRA `(.L_x_87) ;  /* 0x00000040003ca947 */ /* 0x00cfea0003800000 */
.L_x_183:
        /* <DEDUP_REMOVED lines=8> */
[----:B------:R-:W-:Y:S01]  /*4f00*/  @!UP0 UIADD3 UR24, UPT, UPT, UR21, 0x2400, URZ ;  /* 0x0000240015188890 */ /* 0x000fe2000fffe0ff */
[----:B------:R-:W-:Y:S01]  /*4f10*/  VOTEU.ALL UP0, P1 ;  /* 0x0000000000ff7886 */ /* 0x000fe20000800000 */
[----:B------:R-:W-:Y:S01]  /*4f20*/  UMOV UR27, UR35 ;  /* 0x00000023001b7c82 */ /* 0x000fe20008000000 */
[----:B------:R-:W-:Y:S02]  /*4f30*/  UMOV UR28, UR36 ;  /* 0x00000024001c7c82 */ /* 0x000fe40008000000 */
[----:B------:R-:W-:Y:S02]  /*4f40*/  IMAD.U32 R10, RZ, RZ, UR5 ;  /* 0x00000005ff0a7e24 */ /* 0x000fe4000f8e00ff */
[----:B------:R-:W-:Y:S02]  /*4f50*/  IMAD.U32 R11, RZ, RZ, UR4 ;  /* 0x00000004ff0b7e24 */ /* 0x000fe4000f8e00ff */
[----:B------:R-:W-:Y:S01]  /*4f60*/  @!P1 IMAD.X R6, RZ, RZ, R17, P0 ;  /* 0x000000ffff069224 */ /* 0x000fe200000e0611 */
        /* <DEDUP_REMOVED lines=8> */
.L_x_185:
[----:B------:R-:W-:Y:S01]  /*4ff0*/  @!P1 R2UR UR5, R8 ;  /* 0x00000000080592ca */ /* 0x000fe200000e0000 */
[----:B------:R-:W-:Y:S01]  /*5000*/  VOTEU.ALL UP0, P1 ;  /* 0x0000000000ff7886 */ /* 0x000fe20000800000 */
[----:B------:R-:W-:Y:S01]  /*5010*/  @!P1 R2UR UR4, R6 ;  /* 0x00000000060492ca */ /* 0x000fe200000e0000 */
[----:B--2---:R-:W-:Y:S01]  /*5020*/  @!P1 IMAD.MOV.U32 R0, RZ, RZ, 0x2000 ;  /* 0x00002000ff009424 */ /* 0x004fe200078e00ff */
[----:B------:R-:W-:Y:S01]  /*5030*/  UMOV UR6, 0x0 ;  /* 0x0000000000067882 */ /* 0x000fe20000000000 */
[----:B------:R-:W-:Y:S01]  /*5040*/  UMOV UR7, 0x10000000 ;  /* 0x1000000000077882 */ /* 0x000fe20000000000 */
[----:B------:R-:W-:Y:S01]  /*5050*/  @!UP0 UIADD3 UR18, UPT, UPT, UR34, 0x40, URZ ;  /* 0x0000004022128890 */ /* 0x000fe2000fffe0ff */
[----:B------:R-:W-:Y:S01]  /*5060*/  VIADD R14, R14, 0x1 ;  /* 0x000000010e0e7836 */ /* 0x000fe20000000000 */
[----:B------:R-:W-:Y:S01]  /*5070*/  @!UP0 UIADD3 UR16, UPT, UPT, UR21, 0x4400, URZ ;  /* 0x0000440015108890 */ /* 0x000fe2000fffe0ff */
[----:B------:R-:W-:Y:S01]  /*5080*/  VOTEU.ALL UP0, P1 ;  /* 0x0000000000ff7886 */ /* 0x000fe20000800000 */
[----:B------:R-:W-:Y:S01]  /*5090*/  UMOV UR19, UR35 ;  /* 0x0000002300137c82 */ /* 0x000fe20008000000 */
[----:B------:R-:W-:Y:S02]  /*50a0*/  UMOV UR20, UR36 ;  /* 0x0000002400147c82 */ /* 0x000fe40008000000 */
        /* <DEDUP_REMOVED lines=10> */
.L_x_187:
[----:B------:R-:W-:Y:S01]  /*5150*/  @!P1 IADD3 R6, P0, PT, R16, 0x580, RZ ;  /* 0x0000058010069810 */ /* 0x000fe20007f1e0ff */
[----:B------:R-:W-:Y:S01]  /*5160*/  VOTEU.ALL UP0, P1 ;  /* 0x0000000000ff7886 */ /* 0x000fe20000800000 */
[----:B------:R-:W-:Y:S01]  /*5170*/  UMOV UR6, 0x0 ;  /* 0x0000000000067882 */ /* 0x000fe20000000000 */
[----:B------:R-:W-:Y:S01]  /*5180*/  UMOV UR7, 0x10000000 ;  /* 0x1000000000077882 */ /* 0x000fe20000000000 */
[----:B------:R-:W-:Y:S01]  /*5190*/  @!P1 R2UR UR5, R6 ;  /* 0x00000000060592ca */ /* 0x000fe200000e0000 */
[----:B--2---:R-:W-:Y:S01]  /*51a0*/  @!P1 IMAD.X R0, RZ, RZ, R17, P0 ;  /* 0x000000ffff009224 */ /* 0x004fe200000e0611 */
[----:B------:R-:W-:Y:S01]  /*51b0*/  @!UP0 UIADD3 UR10, UPT, UPT, UR34, 0x60, URZ ;  /* 0x00000060220a8890 */ /* 0x000fe2000fffe0ff */
[----:B------:R-:W-:Y:S01]  /*51c0*/  R2UR UR18, R54 ;  /* 0x00000000361272ca */ /* 0x000fe200000e0000 */
[----:B------:R-:W-:Y:S01]  /*51d0*/  @!UP0 UIADD3 UR8, UPT, UPT, UR21, 0x6400, URZ ;  /* 0x0000640015088890 */ /* 0x000fe2000fffe0ff */
[----:B------:R-:W-:Y:S01]  /*51e0*/  R2UR UR16, R55 ;  /* 0x00000000371072ca */ /* 0x000fe200000e0000 */
[----:B------:R-:W-:Y:S01]  /*51f0*/  @!UP0 UIADD3 UR9, UPT, UPT, UR21, 0x98, URZ ;  /* 0x0000009815098890 */ /* 0x000fe2000fffe0ff */
[----:B------:R-:W-:Y:S01]  /*5200*/  @!P1 R2UR UR4, R0 ;  /* 0x00000000000492ca */ /* 0x000fe200000e0000 */
[----:B------:R-:W-:Y:S01]  /*5210*/  VOTEU.ALL UP0, P1 ;  /* 0x0000000000ff7886 */ /* 0x000fe20000800000 */
[----:B------:R-:W-:Y:S01]  /*5220*/  UMOV UR11, UR35 ;  /* 0x00000023000b7c82 */ /* 0x000fe20008000000 */
[----:B------:R-:W-:Y:S01]  /*5230*/  UMOV UR12, UR36 ;  /* 0x00000024000c7c82 */ /* 0x000fe20008000000 */
[C---:B------:R-:W-:Y:S01]  /*5240*/  ISETP.NE.AND P0, PT, R14.reuse, 0x2, PT ;  /* 0x000000020e00780c */ /* 0x040fe20003f05270 */
[----:B------:R-:W-:Y:S01]  /*5250*/  UPLOP3.LUT UP3, UPT, UPT, UPT, UPT, 0x80, 0x8 ;  /* 0x000000000008789c */ /* 0x000fe20003f6f070 */
[----:B------:R-:W-:Y:S01]  /*5260*/  IMAD.U32 R8, RZ, RZ, UR5 ;  /* 0x00000005ff087e24 */ /* 0x000fe2000f8e00ff */
[----:B------:R-:W-:Y:S01]  /*5270*/  LOP3.LUT R15, R15, 0x1, RZ, 0x3c, !PT ;  /* 0x000000010f0f7812 */ /* 0x000fe200078e3cff */
[----:B------:R-:W-:Y:S01]  /*5280*/  UMOV UR36, UR29 ;  /* 0x0000001d00247c82 */ /* 0x000fe20008000000 */
[----:B------:R-:W-:Y:S01]  /*5290*/  SEL R0, RZ, 0x1, P0 ;  /* 0x00000001ff007807 */ /* 0x000fe20000000000 */
[----:B------:R-:W-:Y:S01]  /*52a0*/  UIADD3 UR20, UPT, UPT, UR13, UR18, URZ ;  /* 0x000000120d147290 */ /* 0x000fe2000fffe0ff */
[----:B------:R-:W-:Y:S01]  /*52b0*/  SEL R14, R14, RZ, P0 ;  /* 0x000000ff0e0e7207 */ /* 0x000fe20000000000 */
[----:B------:R-:W-:Y:S01]  /*52c0*/  UIADD3 UR16, UPT, UPT, UR14, UR16, URZ ;  /* 0x000000100e107290 */ /* 0x000fe2000fffe0ff */
[----:B------:R-:W-:Y:S01]  /*52d0*/  IMAD.U32 R9, RZ, RZ, UR4 ;  /* 0x00000004ff097e24 */ /* 0x000fe2000f8e00ff */
[----:B------:R-:W-:Y:S02]  /*52e0*/  @!P1 R2UR UR4, R8 ;  /* 0x00000000080492ca */ /* 0x000fe400000e0000 */
[----:B------:R-:W-:Y:S02]  /*52f0*/  LOP3.LUT R13, R13, R0, RZ, 0x3c, !PT ;  /* 0x000000000d0d7212 */ /* 0x000fe400078e3cff */
[----:B------:R-:W-:Y:S11]  /*5300*/  @!P1 R2UR UR5, R9 ;  /* 0x00000000090592ca */ /* 0x000ff600000e0000 */
[----:B------:R-:W-:Y:S02]  /*5310*/  @!UPT UIADD3 URZ, UPT, UPT, URZ, URZ, URZ ;  /* 0x000000fffffff290 */ /* 0x000fe4000fffe0ff */
[----:B------:R2:W-:Y:S01]  /*5320*/  @!UP0 UTMALDG.3D [UR8], [UR4], desc[UR6] ;  /* 0x00000608040085b4 */ /* 0x0005e20008011000 */
[----:B------:R2:W-:Y:S01]  /*5330*/  @!P1 SYNCS.ARRIVE.TRANS64.RED.A0TR RZ, [UR21+0x98], R7 ;  /* 0x00009807ffff99a7 */ /* 0x0005e20008300415 */
[----:B------:R-:W-:Y:S01]  /*5340*/  SYNCS.ARRIVE.TRANS64.RED.A1T0 RZ, [UR37], RZ ;  /* 0x000000ffffff79a7 */ /* 0x000fe20008100425 */
[----:B------:R-:W-:Y:S05]  /*5350*/  BRA.U UP1, `(.L_x_90) ;  /* 0xfffffff101707547 */ /* 0x000fea000b83ffff */
[----:B------:R-:W-:-:S04]  /*5360*/  SHF.L.U32 R2, R15, 0x1f, RZ ;  /* 0x0000001f0f027819 */ /* 0x000fc800000006ff */
[----:B------:R-:W3:Y:S02]  /*5370*/  SYNCS.PHASECHK.TRANS64.TRYWAIT P0, [UR21+0xa0], R2 ;  /* 0x0000a002ff0075a7 */ /* 0x000ee40008001115 */
[----:B---3--:R-:W-:Y:S05]  /*5380*/  @!P0 BRA `(.L_x_91) ;  /* 0x0000003c00408947 */ /* 0x008fea0003800000 */
.L_x_189:
[----:B------:R-:W4:Y:S02]  /*5390*/  SYNCS.PHASECHK.TRANS64.TRYWAIT P0, [UR21+0xa8], R2 ;  /* 0x0000a802ff0075a7 */ /* 0x000f240008001115 */
[----:B----4-:R-:W-:Y:S05]  /*53a0*/  @!P0 BRA `(.L_x_92) ;  /* 0x0000003c00508947 */ /* 0x010fea0003800000 */
.L_x_191:
[----:B------:R-:W4:Y:S02]  /*53b0*/  SYNCS.PHASECHK.TRANS64.TRYWAIT P0, [UR21+0xb0], R2 ;  /* 0x0000b002ff0075a7 */ /* 0x000f240008001115 */
[----:B----4-:R-:W-:Y:S05]  /*53c0*/  @!P0 BRA `(.L_x_93) ;  /* 0x0000003c00608947 */ /* 0x010fea0003800000 */
.L_x_193:
[----:B---3--:R-:W-:-:S07]  /*53d0*/  MOV R0, UR21 ;  /* 0x0000001500007c02 */ /* 0x008fce0008000f00 */
.L_x_94:
[----:B---3--:R-:W-:-:S04]  /*53e0*/  SHF.L.U32 R2, R15, 0x1f, RZ ;  /* 0x0000001f0f027819 */ /* 0x008fc800000006ff */
[----:B------:R3:W4:Y:S03]  /*53f0*/  SYNCS.PHASECHK.TRANS64.TRYWAIT P0, [R0+URZ+0xb8], R2 ;  /* 0x0000b802000075a7 */ /* 0x00072600080011ff */
[----:B----4-:R-:W-:Y:S05]  /*5400*/  @!P0 NANOSLEEP.SYNCS 0x989680 ;  /* 0x009896800000895d */ /* 0x010fea0003900000 */
[----:B------:R-:W4:Y:S02]  /*5410*/  @!P0 SYNCS.PHASECHK.TRANS64 P0, [R0+URZ+0xb8], R2 ;  /* 0x0000b802000085a7 */ /* 0x000f2400080010ff */
[----:B-12-4-:R-:W-:Y:S05]  /*5420*/  @P0 EXIT ;  /* 0x000000000000094d */ /* 0x016fea0003800000 */
[----:B------:R-:W-:Y:S05]  /*5430*/  BRA `(.L_x_94) ;  /* 0xfffffffc00e87947 */ /* 0x000fea000383ffff */
.L_x_79:
[----:B------:R-:W-:-:S06]  /*5440*/  UISETP.GE.AND UP0, UPT, UR17, 0x4, UPT ;  /* 0x000000041100788c */ /* 0x000fcc000bf06270 */
[----:B------:R-:W-:-:S13]  /*5450*/  PLOP3.LUT P0, PT, PT, PT, UP0, 0x80, 0x8 ;  /* 0x000000000008781c */ /* 0x000fda0003f0f008 */
[----:B------:R-:W-:Y:S05]  /*5460*/  @!P0 EXIT ;  /* 0x000000000000894d */ /* 0x000fea0003800000 */
[----:B------:R-:W1:Y:S08]  /*5470*/  S2UR UR4, SR_CgaCtaId ;  /* 0x00000000000479c3 */ /* 0x000e700000008800 */
[----:B------:R-:W-:Y:S01]  /*5480*/  BAR.SYNC.DEFER_BLOCKING 0x6, 0xa0 ;  /* 0x0182800000007b1d */ /* 0x000fe20000010000 */
[C---:B------:R-:W-:Y:S01]  /*5490*/  IMAD.SHL.U32 R4, R65.reuse, 0x20, RZ ;  /* 0x0000002041047824 */ /* 0x040fe200078e00ff */
[C---:B------:R-:W-:Y:S01]  /*54a0*/  R2P PR, R65.reuse, 0x6 ;  /* 0x0000000641007804 */ /* 0x040fe20000000000 */
[C---:B------:R-:W-:Y:S01]  /*54b0*/  IMAD.SHL.U32 R2, R65.reuse, 0x4, RZ ;  /* 0x0000000441027824 */ /* 0x040fe200078e00ff */
[----:B------:R-:W-:Y:S01]  /*54c0*/  CS2R R60, SRZ ;  /* 0x00000000003c7805 */ /* 0x000fe2000001ff00 */
[----:B------:R-:W-:Y:S01]  /*54d0*/  IMAD.U32 R23, R65, 0x10000, RZ ;  /* 0x0001000041177824 */ /* 0x000fe200078e00ff */
[----:B------:R-:W-:-:S02]  /*54e0*/  UMOV UR44, 0x400 ;  /* 0x00000400002c7882 */ /* 0x000fc40000000000 */
[----:B------:R-:W2:Y:S01]  /*54f0*/  LDC.64 R50, c[0x0][0x8b0] ;  /* 0x00022c00ff327b82 */ /* 0x000ea20000000a00 */
[C---:B------:R-:W-:Y:S01]  /*5500*/  LOP3.LUT R3, R4.reuse, 0xe0, RZ, 0xc0, !PT ;  /* 0x000000e004037812 */ /* 0x040fe200078ec0ff */
[----:B------:R-:W-:Y:S01]  /*5510*/  IMAD.SHL.U32 R26, R65, 0x10, RZ ;  /* 0x00000010411a7824 */ /* 0x000fe200078e00ff */
[----:B------:R-:W-:Y:S01]  /*5520*/  LOP3.LUT R4, R4, 0x100, RZ, 0xc0, !PT ;  /* 0x0000010004047812 */ /* 0x000fe200078ec0ff */
[----:B------:R-:W-:Y:S01]  /*5530*/  IMAD.MOV.U32 R64, RZ, RZ, 0x10 ;  /* 0x00000010ff407424 */ /* 0x000fe200078e00ff */
[----:B------:R-:W-:Y:S01]  /*5540*/  LOP3.LUT R2, R3, 0x1c, R2, 0xf8, !PT ;  /* 0x0000001c03027812 */ /* 0x000fe200078ef802 */
[----:B------:R-:W-:Y:S01]  /*5550*/  IMAD.MOV.U32 R63, RZ, RZ, 0x20 ;  /* 0x00000020ff3f7424 */ /* 0x000fe200078e00ff */
[----:B------:R-:W-:Y:S01]  /*5560*/  SHF.R.U32.HI R3, RZ, 0x2, R65 ;  /* 0x00000002ff037819 */ /* 0x000fe20000011641 */
[----:B------:R-:W3:Y:S01]  /*5570*/  LDC.64 R48, c[0x0][0x8a8] ;  /* 0x00022a00ff307b82 */ /* 0x000ee20000000a00 */
[----:B------:R-:W-:Y:S01]  /*5580*/  LOP3.LUT R23, R23, 0x600000, RZ, 0xc0, !PT ;  /* 0x0060000017177812 */ /* 0x000fe200078ec0ff */
[----:B------:R-:W-:Y:S01]  /*5590*/  IMAD.MOV.U32 R62, RZ, RZ, 0x1 ;  /* 0x00000001ff3e7424 */ /* 0x000fe200078e00ff */
[----:B------:R-:W-:Y:S01]  /*55a0*/  LOP3.LUT R26, R4, 0x600, R26, 0xf8, !PT ;  /* 0x00000600041a7812 */ /* 0x000fe200078ef81a */
[----:B------:R-:W-:Y:S01]  /*55b0*/  IMAD.MOV.U32 R22, RZ, RZ, RZ ;  /* 0x000000ffff167224 */ /* 0x000fe200078e00ff */
[----:B------:R-:W-:Y:S01]  /*55c0*/  LOP3.LUT R2, R2, 0x4, R3, 0x78, !PT ;  /* 0x0000000402027812 */ /* 0x000fe200078e7803 */
[----:B------:R-:W-:Y:S01]  /*55d0*/  IMAD.MOV.U32 R59, RZ, RZ, RZ ;  /* 0x000000ffff3b7224 */ /* 0x000fe200078e00ff */
[----:B------:R-:W-:Y:S01]  /*55e0*/  LOP3.LUT R65, R65, 0x60, RZ, 0xc0, !PT ;  /* 0x0000006041417812 */ /* 0x000fe200078ec0ff */
[----:B-1----:R-:W-:Y:S01]  /*55f0*/  ULEA UR44, UR4, UR44, 0x18 ;  /* 0x0000002c042c7291 */ /* 0x002fe2000f8ec0ff */
[----:B------:R-:W-:Y:S01]  /*5600*/  LOP3.LUT R26, R26, R2, RZ, 0xfc, !PT ;  /* 0x000000021a1a7212 */ /* 0x000fe200078efcff */
[----:B------:R-:W1:Y:S01]  /*5610*/  LDCU UR59, c[0x0][0x370] ;  /* 0x00006e00ff3b77ac */ /* 0x000e620008000800 */
[----:B------:R-:W-:-:S02]  /*5620*/  SEL R64, R64, 0xfffffff0, !P2 ;  /* 0xfffffff040407807 */ /* 0x000fc40005000000 */
[----:B------:R-:W-:Y:S01]  /*5630*/  SEL R63, R63, 0xffffffe0, !P1 ;  /* 0xffffffe03f3f7807 */ /* 0x000fe20004800000 */
[----:B------:R-:W-:Y:S01]  /*5640*/  UIADD3 UR4, UPT, UPT, UR44, 0x400, URZ ;  /* 0x000004002c047890 */ /* 0x000fe2000fffe0ff */
[----:B------:R-:W4:Y:S02]  /*5650*/  LDCU UR43, c[0x0][0xb0c] ;  /* 0x00016180ff2b77ac */ /* 0x000f240008000800 */
[----:B------:R-:W1:Y:S03]  /*5660*/  LDS R0, [UR44+0x180] ;  /* 0x0001802cff007984 */ /* 0x000e660008000800 */
[----:B------:R-:W-:Y:S01]  /*5670*/  IMAD.U32 R57, RZ, RZ, UR4 ;  /* 0x00000004ff397e24 */ /* 0x000fe2000f8e00ff */
[----:B------:R-:W1:Y:S01]  /*5680*/  LDCU UR39, c[0x0][0xb30] ;  /* 0x00016600ff2777ac */ /* 0x000e620008000800 */
[----:B------:R-:W1:Y:S01]  /*5690*/  LDCU.64 UR56, c[0x0][0x888] ;  /* 0x00011100ff3877ac */ /* 0x000e620008000a00 */
[----:B------:R-:W1:Y:S01]  /*56a0*/  LDCU.64 UR40, c[0x0][0xb28] ;  /* 0x00016500ff2877ac */ /* 0x000e620008000a00 */
[----:B------:R-:W1:Y:S01]  /*56b0*/  LDCU.64 UR62, c[0x0][0x890] ;  /* 0x00011200ff3e77ac */ /* 0x000e620008000a00 */
[----:B------:R-:W1:Y:S01]  /*56c0*/  LDCU.128 UR52, c[0x0][0xb10] ;  /* 0x00016200ff3477ac */ /* 0x000e620008000c00 */
[----:B------:R-:W1:Y:S01]  /*56d0*/  LDCU UR58, c[0x0][0x374] ;  /* 0x00006e80ff3a77ac */ /* 0x000e620008000800 */
[----:B------:R-:W-:Y:S01]  /*56e0*/  UMOV UR47, URZ ;  /* 0x000000ff002f7c82 */ /* 0x000fe20008000000 */
[----:B------:R-:W-:Y:S01]  /*56f0*/  UMOV UR46, URZ ;  /* 0x000000ff002e7c82 */ /* 0x000fe20008000000 */
[----:B-1234-:R-:W-:-:S07]  /*5700*/  IMAD.IADD R23, R0, 0x1, R23 ;  /* 0x0000000100177824 */ /* 0x01efce00078e0217 */
.L_x_138:
[C---:B------:R-:W-:Y:S02]  /*5710*/  LEA R3, R59.reuse, UR44, 0x3 ;  /* 0x0000002c3b037c11 */ /* 0x040fe4000f8e18ff */
[----:B------:R-:W-:Y:S02]  /*5720*/  SHF.L.U32 R0, R60, 0x1f, RZ ;  /* 0x0000001f3c007819 */ /* 0x000fe400000006ff */
[----:B-1----:R-:W-:Y:S02]  /*5730*/  LEA R4, R59, UR44, 0x4 ;  /* 0x0000002c3b047c11 */ /* 0x002fe4000f8e20ff */
[----:B------:R-:W1:Y:S02]  /*5740*/  SYNCS.PHASECHK.TRANS64.TRYWAIT P0, [R3+URZ+0xd0], R0 ;  /* 0x0000d000030075a7 */ /* 0x000e6400080011ff */
[----:B-1----:R-:W-:Y:S05]  /*5750*/  @!P0 BRA `(.L_x_95) ;  /* 0x0000003800948947 */ /* 0x002fea0003800000 */
.L_x_194:
        /* <DEDUP_REMOVED lines=8> */
[----:B--2---:R-:W-:Y:S11]  /*57e0*/  LOP3.LUT P0, RZ, R6, 0x1, RZ, 0xc0, !PT ;  /* 0x0000000106ff7812 */ /* 0x004ff6000780c0ff */
[----:B------:R-:W-:Y:S02]  /*57f0*/  @!UPT UIADD3 URZ, UPT, UPT, URZ, URZ, URZ ;  /* 0x000000fffffff290 */ /* 0x000fe4000fffe0ff */
[----:B---3--:R-:W-:Y:S01]  /*5800*/  VOTEU.ANY UP1, P0 ;  /* 0x0000000000ff7886 */ /* 0x008fe20000020100 */
[----:B------:R-:W-:Y:S01]  /*5810*/  PLOP3.LUT P0, PT, PT, PT, UP1, 0x80, 0x8 ;  /* 0x000000000008781c */ /* 0x000fe20003f0f018 */
[----:B------:R-:W-:Y:S11]  /*5820*/  UP2UR UR61, UPR, URZ, 0x2 ;  /* 0x00000002ff3d7883 */ /* 0x000ff60008000000 */
[----:B------:R-:W-:Y:S01]  /*5830*/  @!UPT UIADD3 URZ, UPT, UPT, URZ, URZ, URZ ;  /* 0x000000fffffff290 */ /* 0x000fe2000fffe0ff */
[----:B-1----:R-:W-:Y:S02]  /*5840*/  @P0 SHF.R.U32.HI R0, RZ, 0x10, R5 ;  /* 0x00000010ff000819 */ /* 0x002fe40000011605 */
        /* <DEDUP_REMOVED lines=12> */
[----:B------:R-:W2:Y:S01]  /*5910*/  LDCU UR12, c[0x0][0xb20] ;  /* 0x00016400ff0c77ac */ /* 0x000ea20008000800 */
[----:B------:R-:W-:Y:S02]  /*5920*/  UIMAD.WIDE.U32 UR4, UR58, UR55, URZ ;  /* 0x000000373a0472a5 */ /* 0x000fe4000f8e00ff */
[----:B------:R-:W-:Y:S02]  /*5930*/  UIMAD.WIDE.U32 UR6, UR59, UR52, URZ ;  /* 0x000000343b0672a5 */ /* 0x000fe4000f8e00ff */
[----:B------:R-:W-:Y:S02]  /*5940*/  UISETP.NE.AND UP0, UPT, UR54, 0x1, UPT ;  /* 0x000000013600788c */ /* 0x000fe4000bf05270 */
[----:B------:R-:W-:Y:S02]  /*5950*/  UIMAD.WIDE.U32 UR8, UR37, UR55, URZ ;  /* 0x00000037250872a5 */ /* 0x000fe4000f8e00ff */
[----:B------:R-:W-:Y:S02]  /*5960*/  UIMAD.WIDE.U32 UR10, UR38, UR52, URZ ;  /* 0x00000034260a72a5 */ /* 0x000fe4000f8e00ff */
[----:B------:R-:W-:Y:S02]  /*5970*/  UISETP.NE.AND UP1, UPT, UR43, 0x1, UPT ;  /* 0x000000012b00788c */ /* 0x000fe4000bf25270 */
[----:B------:R-:W-:Y:S01]  /*5980*/  UISETP.NE.AND UP2, UPT, UR42, 0x1, UPT ;  /* 0x000000012a00788c */ /* 0x000fe2000bf45270 */
[----:B------:R-:W-:Y:S02]  /*5990*/  UMOV UR4, UR5 ;  /* 0x0000000500047c82 */ /* 0x000fe40008000000 */
[----:B--2---:R-:W-:Y:S03]  /*59a0*/  USHF.R.U32.HI UR5, URZ, UR12, UR4 ;  /* 0x0000000cff057299 */ /* 0x004fe60008011604 */
[----:B------:R-:W-:Y:S02]  /*59b0*/  UMOV UR4, UR7 ;  /* 0x0000000700047c82 */ /* 0x000fe40008000000 */
[----:B------:R-:W-:Y:S02]  /*59c0*/  USHF.R.U32.HI UR7, URZ, UR53, UR4 ;  /* 0x00000035ff077299 */ /* 0x000fe40008011604 */
[----:B------:R-:W-:Y:S02]  /*59d0*/  USEL UR4, UR58, UR5, !UP0 ;  /* 0x000000053a047287 */ /* 0x000fe4000c000000 */
[----:B------:R-:W-:Y:S01]  /*59e0*/  USEL UR7, UR59, UR7, !UP1 ;  /* 0x000000073b077287 */ /* 0x000fe2000c800000 */
[----:B------:R-:W-:Y:S01]  /*59f0*/  UMOV UR5, UR9 ;  /* 0x0000000900057c82 */ /* 0x000fe20008000000 */
[----:B------:R-:W-:Y:S02]  /*5a00*/  UIMAD.WIDE.U32 UR8, UR4, UR40, URZ ;  /* 0x00000028040872a5 */ /* 0x000fe4000f8e00ff */
[----:B------:R-:W-:Y:S03]  /*5a10*/  USHF.R.U32.HI UR6, URZ, UR12, UR5 ;  /* 0x0000000cff067299 */ /* 0x000fe60008011605 */
[----:B------:R-:W-:Y:S01]  /*5a20*/  UMOV UR5, UR11 ;  /* 0x0000000b00057c82 */ /* 0x000fe20008000000 */
[----:B------:R-:W-:Y:S02]  /*5a30*/  UIMAD.WIDE.U32 UR10, UR7, UR40, URZ ;  /* 0x00000028070a72a5 */ /* 0x000fe4000f8e00ff */
[----:B------:R-:W-:Y:S02]  /*5a40*/  USHF.R.U32.HI UR12, URZ, UR53, UR5 ;  /* 0x00000035ff0c7299 */ /* 0x000fe40008011605 */
[----:B------:R-:W-:Y:S01]  /*5a50*/  USEL UR6, UR37, UR6, !UP0 ;  /* 0x0000000625067287 */ /* 0x000fe2000c000000 */
[----:B------:R-:W-:Y:S02]  /*5a60*/  UMOV UR5, UR9 ;  /* 0x0000000900057c82 */ /* 0x000fe40008000000 */
[----:B------:R-:W-:Y:S01]  /*5a70*/  UMOV UR10, UR11 ;  /* 0x0000000b000a7c82 */ /* 0x000fe20008000000 */
[----:B------:R-:W-:Y:S02]  /*5a80*/  @UP2 USHF.R.U32.HI UR4, URZ, UR41, UR5 ;  /* 0x00000029ff042299 */ /* 0x000fe40008011605 */
[----:B------:R-:W-:Y:S02]  /*5a90*/  @UP2 USHF.R.U32.HI UR7, URZ, UR41, UR10 ;  /* 0x00000029ff072299 */ /* 0x000fe4000801160a */
[----:B------:R-:W-:Y:S02]  /*5aa0*/  UIMAD UR4, UR42, UR4, URZ ;  /* 0x000000042a0472a4 */ /* 0x000fe4000f8e02ff */
        /* <DEDUP_REMOVED lines=8> */
[----:B------:R-:W-:Y:S02]  /*5b30*/  USEL UR11, UR6, UR4, !UP2 ;  /* 0x00000004060b7287 */ /* 0x000fe4000d000000 */
[----:B------:R-:W-:Y:S02]  /*5b40*/  UIADD3 UR8, UPT, UPT, -UR5, URZ, URZ ;  /* 0x000000ff05087290 */ /* 0x000fe4000fffe1ff */
[----:B------:R-:W-:Y:S01]  /*5b50*/  UIADD3 UR10, UPT, UPT, -UR11, URZ, URZ ;  /* 0x000000ff0b0a7290 */ /* 0x000fe2000fffe1ff */
[----:B------:R-:W-:Y:S01]  /*5b60*/  @!UP0 UMOV UR4, UR9 ;  /* 0x0000000900048c82 */ /* 0x000fe20008000000 */
[----:B------:R-:W-:Y:S02]  /*5b70*/  UIADD3 UR9, UPT, UPT, -UR6, URZ, URZ ;  /* 0x000000ff06097290 */ /* 0x000fe4000fffe1ff */
[----:B------:R-:W-:Y:S02]  /*5b80*/  @!UP0 USHF.R.U32.HI UR4, URZ, UR41, UR4 ;  /* 0x00000029ff048299 */ /* 0x000fe40008011604 */
[----:B------:R-:W-:Y:S02]  /*5b90*/  UIMAD UR10, UR42, UR10, UR6 ;  /* 0x0000000a2a0a72a4 */ /* 0x000fe4000f8e0206 */
[----:B------:R-:W-:Y:S04]  /*5ba0*/  @!UP0 USEL UR4, UR5, UR4, !UP2 ;  /* 0x0000000405048287 */ /* 0x000fe8000d000000 */
[----:B------:R-:W-:Y:S02]  /*5bb0*/  @!UP0 UIMAD UR10, UR7, UR10, UR4 ;  /* 0x0000000a070a82a4 */ /* 0x000fe4000f8e0204 */
[----:B------:R-:W-:Y:S02]  /*5bc0*/  @!UP0 UIADD3 UR11, UPT, UPT, UR11, -UR4, URZ ;  /* 0x800000040b0b8290 */ /* 0x000fe4000fffe0ff */
[----:B------:R-:W-:Y:S02]  /*5bd0*/  UIMAD UR7, UR43, UR8, UR38 ;  /* 0x000000082b0772a4 */ /* 0x000fe4000f8e0226 */
[----:B------:R-:W-:Y:S02]  /*5be0*/  @!UP0 UIMAD UR6, UR11, UR42, UR5 ;  /* 0x0000002a0b0682a4 */ /* 0x000fe4000f8e0205 */
[----:B------:R-:W-:Y:S01]  /*5bf0*/  UIMAD UR4, UR54, UR9, UR37 ;  /* 0x00000009360472a4 */ /* 0x000fe2000f8e0225 */
[----:B------:R-:W-:Y:S02]  /*5c00*/  @!UP0 UMOV UR5, UR10 ;  /* 0x0000000a00058c82 */ /* 0x000fe40008000000 */
[----:B------:R-:W-:Y:S02]  /*5c10*/  UIMAD UR38, UR5, UR43, UR7 ;  /* 0x0000002b052672a4 */ /* 0x000fe4000f8e0207 */
[----:B------:R-:W-:Y:S11]  /*5c20*/  UIMAD UR37, UR6, UR54, UR4 ;  /* 0x00000036062572a4 */ /* 0x000ff6000f8e0204 */
[----:B------:R-:W-:Y:S01]  /*5c30*/  @!UPT UIADD3 URZ, UPT, UPT, URZ, URZ, URZ ;  /* 0x000000fffffff290 */ /* 0x000fe2000fffe0ff */
.L_x_96:
[----:B------:R-:W-:Y:S01]  /*5c40*/  UISETP.NE.AND UP0, UPT, UR39, 0x1, UPT ;  /* 0x000000012700788c */ /* 0x000fe2000bf05270 */
[----:B------:R-:W-:Y:S01]  /*5c50*/  LOP3.LUT P0, RZ, R57, 0x3f0, RZ, 0xc0, !PT ;  /* 0x000003f039ff7812 */ /* 0x000fe2000780c0ff */
[----:B------:R-:W-:Y:S01]  /*5c60*/  USHF.L.U32 UR50, UR16, 0x6, URZ ;  /* 0x0000000610327899 */ /* 0x000fe200080006ff */
[----:B------:R-:W-:Y:S01]  /*5c70*/  BSSY.RECONVERGENT B6, `(.L_x_97) ;  /* 0x0000034000067945 */ /* 0x000fe20003800200 */
[----:B------:R-:W-:Y:S01]  /*5c80*/  USHF.L.U32 UR49, UR20, 0x7, URZ ;  /* 0x0000000714317899 */ /* 0x000fe200080006ff */
[----:B------:R-:W-:Y:S06]  /*5c90*/  IADD3 R59, PT, PT, R59, 0x1, RZ ;  /* 0x000000013b3b7810 */ /* 0x000fec0007ffe0ff */
[----:B------:R-:W2:Y:S01]  /*5ca0*/  @!UP0 LDCU.128 UR12, c[0x0][0xb10] ;  /* 0x00016200ff0c87ac */ /* 0x000ea20008000c00 */
[----:B------:R-:W3:Y:S01]  /*5cb0*/  @!UP0 LDCU UR5, c[0x0][0xb0c] ;  /* 0x00016180ff0587ac */ /* 0x000ee20008000800 */
[----:B------:R-:W4:Y:S01]  /*5cc0*/  @!UP0 LDCU UR10, c[0x0][0xb20] ;  /* 0x00016400ff0a87ac */ /* 0x000f220008000800 */
[----:B--2---:R-:W-:Y:S02]  /*5cd0*/  UIMAD.WIDE.U32 UR8, UR38, UR12, URZ ;  /* 0x0000000c260872a5 */ /* 0x004fe4000f8e00ff */
[----:B------:R-:W-:Y:S02]  /*5ce0*/  UIMAD.WIDE.U32 UR6, UR37, UR15, URZ ;  /* 0x0000000f250672a5 */ /* 0x000fe4000f8e00ff */
[----:B------:R-:W-:Y:S03]  /*5cf0*/  @!UP0 UISETP.NE.AND UP1, UPT, UR14, 0x1, UPT ;  /* 0x000000010e00888c */ /* 0x000fe6000bf25270 */
[----:B------:R-:W-:Y:S01]  /*5d00*/  @!UP0 UMOV UR4, UR9 ;  /* 0x0000000900048c82 */ /* 0x000fe20008000000 */
[----:B---3--:R-:W-:Y:S02]  /*5d10*/  @!UP0 UISETP.NE.AND UP2, UPT, UR5, 0x1, UPT ;  /* 0x000000010500888c */ /* 0x008fe4000bf45270 */
[----:B------:R-:W-:Y:S01]  /*5d20*/  @!UP0 USHF.R.U32.HI UR4, URZ, UR13, UR4 ;  /* 0x0000000dff048299 */ /* 0x000fe20008011604 */
[----:B------:R-:W-:Y:S02]  /*5d30*/  @!UP0 UMOV UR6, UR7 ;  /* 0x0000000700068c82 */ /* 0x000fe40008000000 */
[----:B----4-:R-:W-:Y:S02]  /*5d40*/  @!UP0 USHF.R.U32.HI UR6, URZ, UR10, UR6 ;  /* 0x0000000aff068299 */ /* 0x010fe40008011606 */
[----:B------:R-:W-:Y:S02]  /*5d50*/  @!UP0 USEL UR7, UR38, UR4, !UP2 ;  /* 0x0000000426078287 */ /* 0x000fe4000d000000 */
[----:B------:R-:W-:Y:S04]  /*5d60*/  @!UP0 USEL UR6, UR37, UR6, !UP1 ;  /* 0x0000000625068287 */ /* 0x000fe8000c800000 */
[----:B------:R-:W-:Y:S02]  /*5d70*/  @!UP0 UIADD3 UR4, UPT, UPT, -UR7, UR6, URZ ;  /* 0x0000000607048290 */ /* 0x000fe4000fffe1ff */
[----:B------:R-:W-:Y:S02]  /*5d80*/  @!UP0 UIADD3 UR6, UPT, UPT, UR7, -UR6, URZ ;  /* 0x8000000607068290 */ /* 0x000fe4000fffe0ff */
[----:B------:R-:W-:Y:S02]  /*5d90*/  @!UP0 UIMAD UR38, UR4, UR5, UR38 ;  /* 0x00000005042682a4 */ /* 0x000fe4000f8e0226 */
[----:B------:R-:W-:Y:S01]  /*5da0*/  @!UP0 UIMAD UR37, UR6, UR14, UR37 ;  /* 0x0000000e062582a4 */ /* 0x000fe2000f8e0225 */
[----:B------:R-:W-:Y:S11]  /*5db0*/  @!P0 BRA `(.L_x_98) ;  /* 0x00000000007c8947 */ /* 0x000ff60003800000 */
[----:B------:R-:W2:Y:S01]  /*5dc0*/  LDCU.64 UR8, c[0x4][0x80] ;  /* 0x01001000ff0877ac */ /* 0x000ea20008000a00 */
[----:B------:R-:W-:Y:S01]  /*5dd0*/  MOV R2, 0x0 ;  /* 0x0000000000027802 */ /* 0x000fe20000000f00 */
[----:B------:R-:W-:Y:S02]  /*5de0*/  HFMA2 R12, -RZ, RZ, 0, 5.9604644775390625e-08 ;  /* 0x00000001ff0c7431 */ /* 0x000fe400000001ff */
[----:B------:R-:W-:Y:S01]  /*5df0*/  IMAD.MOV.U32 R8, RZ, RZ, 0x70 ;  /* 0x00000070ff087424 */ /* 0x000fe200078e00ff */
[----:B------:R3:W4:Y:S01]  /*5e00*/  LDC.64 R14, c[0x4][R2] ;  /* 0x01000000020e7b82 */ /* 0x0007220000000a00 */
[----:B------:R-:W1:Y:S01]  /*5e10*/  LDCU.64 UR6, c[0x4][0x88] ;  /* 0x01001100ff0677ac */ /* 0x000e620008000a00 */
[----:B------:R-:W-:Y:S01]  /*5e20*/  IMAD.MOV.U32 R13, RZ, RZ, RZ ;  /* 0x000000ffff0d7224 */ /* 0x000fe200078e00ff */
[----:B------:R-:W1:Y:S01]  /*5e30*/  LDCU.64 UR4, c[0x4][0x8] ;  /* 0x01000100ff0477ac */ /* 0x000e620008000a00 */
[----:B--2---:R-:W-:Y:S01]  /*5e40*/  MOV R5, UR9 ;  /* 0x0000000900057c02 */ /* 0x004fe20008000f00 */
[----:B------:R-:W-:Y:S01]  /*5e50*/  IMAD.U32 R4, RZ, RZ, UR8 ;  /* 0x00000008ff047e24 */ /* 0x000fe2000f8e00ff */
[----:B-1----:R-:W-:Y:S01]  /*5e60*/  MOV R7, UR7 ;  /* 0x0000000700077c02 */ /* 0x002fe20008000f00 */
[----:B------:R-:W-:Y:S01]  /*5e70*/  IMAD.U32 R6, RZ, RZ, UR6 ;  /* 0x00000006ff067e24 */ /* 0x000fe2000f8e00ff */
[----:B------:R-:W-:Y:S01]  /*5e80*/  MOV R11, UR5 ;  /* 0x00000005000b7c02 */ /* 0x000fe20008000f00 */
[----:B------:R-:W-:Y:S02]  /*5e90*/  IMAD.U32 R10, RZ, RZ, UR4 ;  /* 0x00000004ff0a7e24 */ /* 0x000fe4000f8e00ff */
[----:B------:R-:W-:Y:S07]  /*5ea0*/  LEPC R20, `(.L_x_99) ;  /* 0x000000001014794e */ /* 0x000fee0000000000 */
[----:B---345:R-:W-:Y:S05]  /*5eb0*/  CALL.ABS.NOINC R14 ;  /* 0x000000000e007343 */ /* 0x038fea0003c00000 */
.L_x_99:
[----:B------:R-:W1:Y:S01]  /*5ec0*/  LDCU.64 UR8, c[0x4][0x80] ;  /* 0x01001000ff0877ac */ /* 0x000e620008000a00 */
[----:B------:R-:W2:Y:S01]  /*5ed0*/  LDC.64 R2, c[0x4][R2] ;  /* 0x0100000002027b82 */ /* 0x000ea20000000a00 */
[----:B------:R-:W-:Y:S02]  /*5ee0*/  HFMA2 R12, -RZ, RZ, 0, 5.9604644775390625e-08 ;  /* 0x00000001ff0c7431 */ /* 0x000fe400000001ff */
[----:B------:R-:W-:Y:S02]  /*5ef0*/  IMAD.MOV.U32 R8, RZ, RZ, 0x70 ;  /* 0x00000070ff087424 */ /* 0x000fe400078e00ff */
[----:B------:R-:W-:Y:S01]  /*5f00*/  IMAD.MOV.U32 R13, RZ, RZ, RZ ;  /* 0x000000ffff0d7224 */ /* 0x000fe200078e00ff */
[----:B------:R-:W3:Y:S01]  /*5f10*/  LDCU.64 UR6, c[0x4][0x88] ;  /* 0x01001100ff0677ac */ /* 0x000ee20008000a00 */
[----:B------:R-:W4:Y:S01]  /*5f20*/  LDCU.64 UR4, c[0x4][0x8] ;  /* 0x01000100ff0477ac */ /* 0x000f220008000a00 */
[----:B-1----:R-:W-:Y:S02]  /*5f30*/  MOV R4, UR8 ;  /* 0x0000000800047c02 */ /* 0x002fe40008000f00 */
[----:B------:R-:W-:Y:S02]  /*5f40*/  MOV R5, UR9 ;  /* 0x0000000900057c02 */ /* 0x000fe40008000f00 */
[----:B---3--:R-:W-:Y:S01]  /*5f50*/  MOV R7, UR7 ;  /* 0x0000000700077c02 */ /* 0x008fe20008000f00 */
[----:B------:R-:W-:Y:S01]  /*5f60*/  IMAD.U32 R6, RZ, RZ, UR6 ;  /* 0x00000006ff067e24 */ /* 0x000fe2000f8e00ff */
[----:B----4-:R-:W-:Y:S01]  /*5f70*/  MOV R11, UR5 ;  /* 0x00000005000b7c02 */ /* 0x010fe20008000f00 */
[----:B------:R-:W-:Y:S02]  /*5f80*/  IMAD.U32 R10, RZ, RZ, UR4 ;  /* 0x00000004ff0a7e24 */ /* 0x000fe4000f8e00ff */
[----:B------:R-:W-:Y:S07]  /*5f90*/  LEPC R20, `(.L_x_98) ;  /* 0x000000001014794e */ /* 0x000fee0000000000 */
[----:B--2---:R-:W-:Y:S05]  /*5fa0*/  CALL.ABS.NOINC R2 ;  /* 0x0000000002007343 */ /* 0x004fea0003c00000 */
.L_x_98:
[----:B------:R-:W-:Y:S05]  /*5fb0*/  BSYNC.RECONVERGENT B6 ;  /* 0x0000000000067941 */ /* 0x000fea0003800200 */
.L_x_97:
[----:B------:R-:W-:Y:S01]  /*5fc0*/  R2UR UR4, R56 ;  /* 0x00000000380472ca */ /* 0x000fe200000e0000 */
[----:B------:R-:W-:Y:S01]  /*5fd0*/  UISETP.NE.U32.AND UP0, UPT, UR62, URZ, UPT ;  /* 0x000000ff3e00728c */ /* 0x000fe2000bf05070 */
[----:B------:R-:W-:Y:S02]  /*5fe0*/  ISETP.NE.U32.AND P4, PT, R50, RZ, PT ;  /* 0x000000ff3200720c */ /* 0x000fe40003f85070 */
[----:B------:R-:W-:Y:S01]  /*5ff0*/  ISETP.NE.U32.AND P2, PT, RZ, UR56, PT ;  /* 0x00000038ff007c0c */ /* 0x000fe2000bf45070 */
[----:B------:R-:W-:Y:S01]  /*6000*/  UISETP.NE.AND.EX UP1, UPT, UR63, URZ, UPT, UP0 ;  /* 0x000000ff3f00728c */ /* 0x000fe2000bf25300 */
[----:B------:R-:W-:Y:S01]  /*6010*/  ISETP.NE.AND.EX P4, PT, R51, RZ, PT, P4 ;  /* 0x000000ff3300720c */ /* 0x000fe20003f85340 */
[----:B------:R-:W-:Y:S01]  /*6020*/  UPLOP3.LUT UP0, UPT, UPT, UPT, UPT, 0x40, 0x4 ;  /* 0x000000000004789c */ /* 0x000fe20003f0e870 */
[----:B------:R-:W-:Y:S05]  /*6030*/  ISETP.NE.AND.EX P2, PT, RZ, UR57, PT, P2 ;  /* 0x00000039ff007c0c */ /* 0x000fea000bf45320 */
[----:B------:R-:W-:Y:S06]  /*6040*/  UISETP.NE.AND UP2, UPT, UR4, URZ, UPT ;  /* 0x000000ff0400728c */ /* 0x000fec000bf45270 */
[----:B------:R-:W-:Y:S05]  /*6050*/  PLOP3.LUT P1, PT, PT, PT, UP2, 0x80, 0x8 ;  /* 0x000000000008781c */ /* 0x000fea0003f2f028 */
[----:B------:R-:W-:Y:S06]  /*6060*/  @UP2 UPLOP3.LUT UP0, UPT, UPT, UPT, UP1, 0x80, 0x8 ;  /* 0x000000000008289c */ /* 0x000fec0003f0f010 */
[----:B------:R-:W-:Y:S01]  /*6070*/  PLOP3.LUT P0, PT, PT, PT, UP0, 0x80, 0x8 ;  /* 0x000000000008781c */ /* 0x000fe20003f0f008 */
[----:B------:R-:W-:Y:S01]  /*6080*/  @!UPT UIADD3 URZ, UPT, UPT, URZ, URZ, URZ ;  /* 0x000000fffffff290 */ /* 0x000fe2000fffe0ff */
[----:B------:R-:W-:Y:S11]  /*6090*/  BRA.U !UP1, `(.L_x_100) ;  /* 0x00000001093c7547 */ /* 0x000ff6000b800000 */
[----:B------:R-:W-:Y:S01]  /*60a0*/  UISETP.NE.U32.AND UP0, UPT, UR56, URZ, UPT ;  /* 0x000000ff3800728c */ /* 0x000fe2000bf05070 */
[----:B-1----:R-:W-:Y:S01]  /*60b0*/  HFMA2 R0, -RZ, RZ, 0, 5.9604644775390625e-08 ;  /* 0x00000001ff007431 */ /* 0x002fe200000001ff */
[----:B------:R-:W1:Y:S01]  /*60c0*/  LDCU.64 UR8, c[0x0][0x358] ;  /* 0x00006b00ff0877ac */ /* 0x000e620008000a00 */
[----:B------:R-:W-:Y:S01]  /*60d0*/  IMAD.MOV.U32 R52, RZ, RZ, 0x1 ;  /* 0x00000001ff347424 */ /* 0x000fe200078e00ff */
[----:B------:R-:W-:Y:S06]  /*60e0*/  UISETP.NE.AND.EX UP0, UPT, UR57, URZ, UPT, UP0 ;  /* 0x000000ff3900728c */ /* 0x000fec000bf05300 */
[----:B------:R-:W-:Y:S05]  /*60f0*/  PLOP3.LUT P3, PT, PT, PT, UP0, 0x80, 0x8 ;  /* 0x000000000008781c */ /* 0x000fea0003f6f008 */
[----:B------:R-:W2:Y:S01]  /*6100*/  @UP0 LDCU.64 UR4, c[0x0][0x888] ;  /* 0x00011100ff0407ac */ /* 0x000ea20008000a00 */
[----:B------:R-:W-:Y:S07]  /*6110*/  @UP0 UIMAD UR6, UR36, UR62, URZ ;  /* 0x0000003e240602a4 */ /* 0x000fee000f8e02ff */
[----:B------:R-:W-:Y:S01]  /*6120*/  @!P3 PRMT R52, R0, 0x7610, R52 ;  /* 0x000076100034b816 */ /* 0x000fe20000000034 */
[----:B--2---:R-:W-:Y:S06]  /*6130*/  @UP0 UIMAD.WIDE UR4, UR6, 0x4, UR4 ;  /* 0x00000004060408a5 */ /* 0x004fec000f8e0204 */
[----:B------:R-:W-:Y:S01]  /*6140*/  IMAD.U32 R2, RZ, RZ, UR4 ;  /* 0x00000004ff027e24 */ /* 0x000fe2000f8e00ff */
[----:B------:R-:W-:Y:S04]  /*6150*/  MOV R3, UR5 ;  /* 0x0000000500037c02 */ /* 0x000fe80008000f00 */
[----:B------:R-:W2:Y:S01]  /*6160*/  @!UP0 LDCU UR4, c[0x0][0x880] ;  /* 0x00011000ff0487ac */ /* 0x000ea20008000800 */
[----:B-1---5:R3:W5:Y:S02]  /*6170*/  @P3 LDG.E R27, desc[UR8][R2.64] ;  /* 0x00000008021b3981 */ /* 0x022764000c1e1900 */
[----:B--23--:R-:W-:Y:S02]  /*6180*/  @!P3 IMAD.U32 R27, RZ, RZ, UR4 ;  /* 0x00000004ff1bbe24 */ /* 0x00cfe4000f8e00ff */
.L_x_100:
[----:B------:R-:W-:Y:S05]  /*6190*/  @!P4 BRA `(.L_x_101) ;  /* 0x000000000024c947 */ /* 0x000fea0003800000 */
[----:B------:R-:W-:Y:S01]  /*61a0*/  ISETP.NE.U32.AND P3, PT, R48, RZ, PT ;  /* 0x000000ff3000720c */ /* 0x000fe20003f65070 */
[----:B------:R-:W2:Y:S03]  /*61b0*/  LDCU.64 UR4, c[0x0][0x358] ;  /* 0x00006b00ff0477ac */ /* 0x000ea60008000a00 */
[----:B------:R-:W-:Y:S11]  /*61c0*/  ISETP.NE.AND.EX P3, PT, R49, RZ, PT, P3 ;  /* 0x000000ff3100720c */ /* 0x000ff60003f65330 */
[----:B------:R-:W-:Y:S02]  /*61d0*/  @!UPT UIADD3 URZ, UPT, UPT, URZ, URZ, URZ ;  /* 0x000000fffffff290 */ /* 0x000fe4000fffe0ff */
[----:B------:R-:W3:Y:S01]  /*61e0*/  @P3 LDC.64 R2, c[0x0][0x8a8] ;  /* 0x00022a00ff023b82 */ /* 0x000ee20000000a00 */
[----:B-1----:R-:W-:Y:S04]  /*61f0*/  @P3 IMAD R0, R50, UR36, RZ ;  /* 0x0000002432003c24 */ /* 0x002fe8000f8e02ff */
[----:B---3--:R-:W-:Y:S05]  /*6200*/  @P3 IMAD.WIDE R2, R0, 0x4, R2 ;  /* 0x0000000400023825 */ /* 0x008fea00078e0202 */
[----:B--2--5:R2:W5:Y:S02]  /*6210*/  @P3 LDG.E R24, desc[UR4][R2.64] ;  /* 0x0000000402183981 */ /* 0x024564000c1e1900 */
[----:B--2---:R-:W3:Y:S02]  /*6220*/  @!P3 LDC R24, c[0x0][0x8a0] ;  /* 0x00022800ff18bb82 */ /* 0x004ee40000000800 */
.L_x_101:
[----:B-----5:R-:W-:Y:S01]  /*6230*/  FSETP.NEU.AND P3, PT, R27, RZ, PT ;  /* 0x000000ff1b00720b */ /* 0x020fe20003f6d000 */
[----:B------:R-:W-:Y:S01]  /*6240*/  IMAD.SHL.U32 R75, R26, 0x4, RZ ;  /* 0x000000041a4b7824 */ /* 0x000fe200078e00ff */
[----:B------:R-:W-:Y:S01]  /*6250*/  SEL R4, RZ, 0xffffffff, P2 ;  /* 0xffffffffff047807 */ /* 0x000fe20001000000 */
[----:B------:R-:W-:Y:S01]  /*6260*/  BSSY B1, `(.L_x_102) ;  /* 0x0000044000017945 */ /* 0x000fe20003800000 */
[----:B------:R-:W-:Y:S01]  /*6270*/  @P1 LOP3.LUT P2, RZ, R52, 0xff, RZ, 0xc0, !PT ;  /* 0x000000ff34ff1812 */ /* 0x000fe2000784c0ff */
[----:B------:R-:W-:Y:S01]  /*6280*/  VIADD R69, R75, UR44 ;  /* 0x0000002c4b457c36 */ /* 0x000fe20008000000 */
[----:B-1----:R-:W-:Y:S01]  /*6290*/  @P1 SEL R0, RZ, 0xffffffff, P3 ;  /* 0xffffffffff001807 */ /* 0x002fe20001800000 */
[----:B------:R-:W-:Y:S01]  /*62a0*/  IMAD.MOV.U32 R76, RZ, RZ, 0x1 ;  /* 0x00000001ff4c7424 */ /* 0x000fe200078e00ff */
[----:B------:R-:W-:Y:S01]  /*62b0*/  LOP3.LUT R62, R62, 0x1, RZ, 0x3c, !PT ;  /* 0x000000013e3e7812 */ /* 0x000fe200078e3cff */
[----:B------:R-:W-:Y:S01]  /*62c0*/  IMAD.MOV.U32 R74, RZ, RZ, RZ ;  /* 0x000000ffff4a7224 */ /* 0x000fe200078e00ff */
[----:B------:R-:W-:Y:S02]  /*62d0*/  @P0 SEL R0, R4, R0, !P2 ;  /* 0x0000000004000207 */ /* 0x000fe40005000000 */
[----:B------:R-:W-:Y:S02]  /*62e0*/  CS2R R46, SRZ ;  /* 0x00000000002e7805 */ /* 0x000fe4000001ff00 */
[----:B------:R-:W-:Y:S02]  /*62f0*/  LEA R71, R22, UR44, 0x3 ;  /* 0x0000002c16477c11 */ /* 0x000fe4000f8e18ff */
[----:B------:R-:W-:Y:S02]  /*6300*/  CS2R R44, SRZ ;  /* 0x00000000002c7805 */ /* 0x000fe4000001ff00 */
[----:B------:R-:W-:Y:S02]  /*6310*/  @P1 LOP3.LUT R0, R0, 0x1, RZ, 0xc0, !PT ;  /* 0x0000000100001812 */ /* 0x000fe400078ec0ff */
[----:B------:R-:W-:Y:S02]  /*6320*/  CS2R R42, SRZ ;  /* 0x00000000002a7805 */ /* 0x000fe4000001ff00 */
[----:B------:R-:W-:Y:S02]  /*6330*/  SHF.L.U32 R2, R61, 0x1f, RZ ;  /* 0x0000001f3d027819 */ /* 0x000fe400000006ff */
[----:B------:R-:W-:Y:S02]  /*6340*/  CS2R R40, SRZ ;  /* 0x0000000000287805 */ /* 0x000fe4000001ff00 */
[----:B------:R-:W-:Y:S02]  /*6350*/  ISETP.NE.U32.OR P6, PT, R0, 0x1, !P1 ;  /* 0x000000010000780c */ /* 0x000fe40004fc5470 */
[----:B------:R-:W-:Y:S02]  /*6360*/  CS2R R38, SRZ ;  /* 0x0000000000267805 */ /* 0x000fe4000001ff00 */
[----:B------:R-:W-:Y:S02]  /*6370*/  PLOP3.LUT P2, PT, PT, PT, UP1, 0x80, 0x8 ;  /* 0x000000000008781c */ /* 0x000fe40003f4f018 */
[----:B------:R-:W-:Y:S02]  /*6380*/  CS2R R36, SRZ ;  /* 0x0000000000247805 */ /* 0x000fe4000001ff00 */
[----:B------:R-:W-:Y:S02]  /*6390*/  LEA.HI R25, R22, R22, RZ, 0x1 ;  /* 0x0000001616197211 */ /* 0x000fe400078f08ff */
[----:B------:R-:W-:Y:S02]  /*63a0*/  CS2R R34, SRZ ;  /* 0x0000000000227805 */ /* 0x000fe4000001ff00 */
[----:B------:R-:W-:Y:S02]  /*63b0*/  LOP3.LUT P4, R58, R52, 0xff, RZ, 0xc0, !PT ;  /* 0x000000ff343a7812 */ /* 0x000fe4000788c0ff */
[----:B------:R-:W-:Y:S02]  /*63c0*/  CS2R R32, SRZ ;  /* 0x0000000000207805 */ /* 0x000fe4000001ff00 */
[----:B------:R-:W-:Y:S01]  /*63d0*/  SEL R3, RZ, 0xffffffff, P3 ;  /* 0xffffffffff037807 */ /* 0x000fe20001800000 */
[----:B------:R-:W-:Y:S01]  /*63e0*/  VIADD R68, R69, 0x400 ;  /* 0x0000040045447836 */ /* 0x000fe20000000000 */
[----:B------:R-:W-:Y:S01]  /*63f0*/  P2R R66, PR, RZ, 0x40 ;  /* 0x00000040ff427803 */ /* 0x000fe20000000000 */
[----:B------:R-:W-:Y:S01]  /*6400*/  IMAD.IADD R67, R63, 0x1, R69 ;  /* 0x000000013f437824 */ /* 0x000fe200078e0245 */
[----:B------:R-:W-:Y:S02]  /*6410*/  @P6 SHF.L.U32 R0, R62, 0x1f, RZ ;  /* 0x0000001f3e006819 */ /* 0x000fe400000006ff */
[----:B------:R-:W-:Y:S02]  /*6420*/  @P2 SEL R3, R4, R3, !P4 ;  /* 0x0000000304032207 */ /* 0x000fe40006000000 */
[----:B------:R1:W2:Y:S02]  /*6430*/  @P6 SYNCS.PHASECHK.TRANS64.TRYWAIT P1, [UR44+0x80], R0 ;  /* 0x00008000ff0065a7 */ /* 0x0002a4000802112c */
[----:B------:R-:W-:Y:S04]  /*6440*/  LOP3.LUT R3, R3, 0x1, RZ, 0xc0, !PT ;  /* 0x0000000103037812 */ /* 0x000fe800078ec0ff */
[----:B------:R-:W-:Y:S04]  /*6450*/  ISETP.NE.U32.AND P5, PT, R3, 0x1, PT ;  /* 0x000000010300780c */ /* 0x000fe80003fa5070 */
[----:B------:R-:W-:Y:S01]  /*6460*/  P2R R77, PR, RZ, 0x20 ;  /* 0x00000020ff4d7803 */ /* 0x000fe20000000000 */
[----:B------:R4:W3:Y:S01]  /*6470*/  SYNCS.PHASECHK.TRANS64.TRYWAIT P0, [R71+URZ+0xf0], R2 ;  /* 0x0000f002470075a7 */ /* 0x0008e200080011ff */
[C---:B-1----:R-:W-:Y:S01]  /*6480*/  IMAD.SHL.U32 R0, R25.reuse, 0x40, RZ ;  /* 0x0000004019007824 */ /* 0x042fe200078e00ff */
[----:B------:R-:W-:Y:S04]  /*6490*/  LOP3.LUT R25, R25, 0xffe, RZ, 0xc0, !PT ;  /* 0x00000ffe19197812 */ /* 0x000fe800078ec0ff */
[----:B------:R-:W-:Y:S01]  /*64a0*/  LOP3.LUT R0, R0, 0xffffff80, RZ, 0xc0, !PT ;  /* 0xffffff8000007812 */ /* 0x000fe200078ec0ff */
[----:B------:R-:W-:Y:S04]  /*64b0*/  IMAD.IADD R25, R22, 0x1, -R25 ;  /* 0x0000000116197824 */ /* 0x000fe800078e0a19 */
[----:B------:R-:W-:Y:S04]  /*64c0*/  IMAD.IADD R0, R23, 0x1, R0 ;  /* 0x0000000117007824 */ /* 0x000fe800078e0200 */
[----:B------:R-:W-:Y:S01]  /*64d0*/  IMAD R25, R25, 0x100000, R0 ;  /* 0x0010000019197824 */ /* 0x000fe200078e0200 */
[----:B--2---:R-:W-:Y:S01]  /*64e0*/  @P6 SEL R76, RZ, 0x1, !P1 ;  /* 0x00000001ff4c6807 */ /* 0x004fe20004800000 */
[----:B----4-:R-:W-:Y:S06]  /*64f0*/  @!P6 BRA `(.L_x_103) ;  /* 0x000000000068e947 */ /* 0x010fec0003800000 */
[----:B------:R-:W-:Y:S01]  /*6500*/  @P5 IMAD R5, R64, 0x4, R68 ;  /* 0x0000000440055824 */ /* 0x000fe200078e0244 */
[----:B------:R-:W-:Y:S01]  /*6510*/  ISETP.NE.AND P1, PT, R76, RZ, PT ;  /* 0x000000ff4c00720c */ /* 0x000fe20003f25270 */
[----:B------:R-:W-:Y:S01]  /*6520*/  @P5 IMAD R4, R64, 0x4, R69 ;  /* 0x0000000440045824 */ /* 0x000fe200078e0245 */
[----:B------:R-:W-:Y:S01]  /*6530*/  BSSY B0, `(.L_x_104) ;  /* 0x000000e000007945 */ /* 0x000fe20003800000 */
[----:B------:R-:W-:Y:S01]  /*6540*/  IMAD.MOV.U32 R46, RZ, RZ, RZ ;  /* 0x000000ffff2e7224 */ /* 0x000fe200078e00ff */
[----:B------:R-:W-:Y:S01]  /*6550*/  CS2R R42, SRZ ;  /* 0x00000000002a7805 */ /* 0x000fe2000001ff00 */
[----:B------:R-:W-:Y:S01]  /*6560*/  @P5 IMAD.IADD R5, R63, 0x1, R5 ;  /* 0x000000013f055824 */ /* 0x000fe200078e0205 */
[----:B------:R-:W-:Y:S02]  /*6570*/  CS2R R40, SRZ ;  /* 0x0000000000287805 */ /* 0x000fe4000001ff00 */
[----:B------:R-:W-:Y:S02]  /*6580*/  CS2R R44, SRZ ;  /* 0x00000000002c7805 */ /* 0x000fe4000001ff00 */
[----:B------:R-:W-:Y:S02]  /*6590*/  CS2R R34, SRZ ;  /* 0x0000000000227805 */ /* 0x000fe4000001ff00 */
[----:B------:R-:W-:Y:S02]  /*65a0*/  CS2R R32, SRZ ;  /* 0x0000000000207805 */ /* 0x000fe4000001ff00 */
[----:B------:R-:W-:Y:S02]  /*65b0*/  CS2R R38, SRZ ;  /* 0x0000000000267805 */ /* 0x000fe4000001ff00 */
[----:B------:R-:W-:Y:S01]  /*65c0*/  CS2R R36, SRZ ;  /* 0x0000000000247805 */ /* 0x000fe2000001ff00 */
[----:B------:R-:W-:Y:S06]  /*65d0*/  @P1 BRA `(.L_x_105) ;  /* 0x00000000000c1947 */ /* 0x000fec0003800000 */
[----:B------:R-:W-:Y:S04]  /*65e0*/  SHF.L.U32 R3, R62, 0x1f, RZ ;  /* 0x0000001f3e037819 */ /* 0x000fe800000006ff */
[----:B------:R-:W1:Y:S02]  /*65f0*/  SYNCS.PHASECHK.TRANS64.TRYWAIT P1, [UR44+0x80], R3 ;  /* 0x00008003ff0075a7 */ /* 0x000e64000802112c */
[----:B-1----:R-:W-:Y:S05]  /*6600*/  @!P1 BRA `(.L_x_106) ;  /* 0x0000002800fc9947 */ /* 0x002fea0003800000 */
.L_x_105:
[----:B------:R-:W-:Y:S05]  /*6610*/  BSYNC B0 ;  /* 0x0000000000007941 */ /* 0x000fea0003800000 */
.L_x_104:
[----:B------:R-:W-:Y:S01]  /*6620*/  ISETP.NE.AND P1, PT, R77, RZ, PT ;  /* 0x000000ff4d00720c */ /* 0x000fe20003f25270 */
[----:B------:R-:W-:Y:S11]  /*6630*/  HFMA2 R74, -RZ, RZ, 0, 5.9604644775390625e-08 ;  /* 0x00000001ff4a7431 */ /* 0x000ff600000001ff */
[----:B------:R-:W-:Y:S01]  /*6640*/  @!UPT UIADD3 URZ, UPT, UPT, URZ, URZ, URZ ;  /* 0x000000fffffff290 */ /* 0x000fe2000fffe0ff */
[----:B------:R-:W-:Y:S05]  /*6650*/  @P1 WARPSYNC.ALL ;  /* 0x0000000000001948 */ /* 0x000fea0003800000 */
[----:B------:R2:W4:Y:S04]  /*6660*/  @P1 LDSM.16.M88.4 R40, [R4+0x400] ;  /* 0x000400000428183b */ /* 0x0005280000000200 */
[----:B------:R2:W1:Y:S04]  /*6670*/  @P1 LDSM.16.M88.4 R44, [R5] ;  /* 0x00000000052c183b */ /* 0x0004680000000200 */
[----:B------:R2:W1:Y:S04]  /*6680*/  @P1 LDSM.16.M88.4 R32, [R75+UR44+0x400] ;  /* 0x0004002c4b20183b */ /* 0x0004680008000200 */
[----:B------:R2:W1:Y:S02]  /*6690*/  @P1 LDSM.16.M88.4 R36, [R67+0x400] ;  /* 0x000400004324183b */ /* 0x0004640000000200 */
.L_x_103:
[----:B------:R-:W-:Y:S05]  /*66a0*/  BSYNC B1 ;  /* 0x0000000000017941 */ /* 0x000fea0003800000 */
.L_x_102:
[----:B-1----:R-:W-:Y:S04]  /*66b0*/  SHF.R.U32.HI R0, RZ, 0x15, R25 ;  /* 0x00000015ff007819 */ /* 0x002fe80000011619 */
[----:B------:R-:W-:Y:S01]  /*66c0*/  LOP3.LUT P1, RZ, R0, 0x3, R53, 0x48, !PT ;  /* 0x0000000300ff7812 */ /* 0x000fe20007824835 */
[----:B------:R-:W-:Y:S01]  /*66d0*/  @!UPT UIADD3 URZ, UPT, UPT, URZ, URZ, URZ ;  /* 0x000000fffffff290 */ /* 0x000fe2000fffe0ff */
[----:B---3--:R-:W-:Y:S11]  /*66e0*/  @P0 BRA `(.L_x_107) ;  /* 0x0000000000080947 */ /* 0x008ff60003800000 */
[----:B------:R-:W1:Y:S02]  /*66f0*/  SYNCS.PHASECHK.TRANS64.TRYWAIT P0, [R71+URZ+0xf0], R2 ;  /* 0x0000f002470075a7 */ /* 0x000e6400080011ff */
[----:B-1----:R-:W-:Y:S05]  /*6700*/  @!P0 BRA `(.L_x_108) ;  /* 0x0000002800d48947 */ /* 0x002fea0003800000 */
.L_x_107:
[----:B------:R-:W-:Y:S05]  /*6710*/  @!P1 BRA `(.L_x_109) ;  /* 0x0000000000409947 */ /* 0x000fea0003800000 */
[----:B------:R-:W2:Y:S01]  /*6720*/  LDCU.64 UR8, c[0x4][0x70] ;  /* 0x01000e00ff0877ac */ /* 0x000ea20008000a00 */
[----:B------:R-:W-:Y:S01]  /*6730*/  MOV R3, 0x0 ;  /* 0x0000000000037802 */ /* 0x000fe20000000f00 */
[----:B------:R-:W-:Y:S02]  /*6740*/  HFMA2 R12, -RZ, RZ, 0, 5.9604644775390625e-08 ;  /* 0x00000001ff0c7431 */ /* 0x000fe400000001ff */
[----:B------:R-:W-:Y:S02]  /*6750*/  IMAD.MOV.U32 R8, RZ, RZ, 0x192 ;  /* 0x00000192ff087424 */ /* 0x000fe400078e00ff */
[----:B------:R-:W-:Y:S01]  /*6760*/  IMAD.MOV.U32 R13, RZ, RZ, RZ ;  /* 0x000000ffff0d7224 */ /* 0x000fe200078e00ff */
[----:B------:R-:W3:Y:S01]  /*6770*/  LDCU.64 UR6, c[0x4][0x78] ;  /* 0x01000f00ff0677ac */ /* 0x000ee20008000a00 */
[----:B-1----:R-:W1:Y:S01]  /*6780*/  LDC.64 R2, c[0x4][R3] ;  /* 0x0100000003027b82 */ /* 0x002e620000000a00 */
[----:B------:R-:W5:Y:S01]  /*6790*/  LDCU.64 UR4, c[0x4][0x10] ;  /* 0x01000200ff0477ac */ /* 0x000f620008000a00 */
[----:B--2---:R-:W-:Y:S01]  /*67a0*/  MOV R5, UR9 ;  /* 0x0000000900057c02 */ /* 0x004fe20008000f00 */
[----:B------:R-:W-:Y:S01]  /*67b0*/  IMAD.U32 R4, RZ, RZ, UR8 ;  /* 0x00000008ff047e24 */ /* 0x000fe2000f8e00ff */
[----:B---3--:R-:W-:Y:S01]  /*67c0*/  MOV R7, UR7 ;  /* 0x0000000700077c02 */ /* 0x008fe20008000f00 */
[----:B------:R-:W-:Y:S01]  /*67d0*/  IMAD.U32 R6, RZ, RZ, UR6 ;  /* 0x00000006ff067e24 */ /* 0x000fe2000f8e00ff */
[----:B-----5:R-:W-:Y:S01]  /*67e0*/  MOV R11, UR5 ;  /* 0x00000005000b7c02 */ /* 0x020fe20008000f00 */
[----:B------:R-:W-:Y:S02]  /*67f0*/  IMAD.U32 R10, RZ, RZ, UR4 ;  /* 0x00000004ff0a7e24 */ /* 0x000fe4000f8e00ff */
[----:B------:R-:W-:Y:S07]  /*6800*/  LEPC R20, `(.L_x_109) ;  /* 0x000000001014794e */ /* 0x000fee0000000000 */
[----:B-1--4-:R-:W-:Y:S05]  /*6810*/  CALL.ABS.NOINC R2 ;  /* 0x0000000002007343 */ /* 0x012fea0003c00000 */
.L_x_109:
[----:B------:R-:W-:Y:S05]  /*6820*/  WARPSYNC.ALL ;  /* 0x0000000000007948 */ /* 0x000fea0003800000 */
[----:B------:R-:W-:Y:S01]  /*6830*/  R2UR UR4, R25 ;  /* 0x00000000190472ca */ /* 0x000fe200000e0000 */
[----:B------:R-:W-:Y:S01]  /*6840*/  BSSY.RECONVERGENT B0, `(.L_x_110) ;  /* 0x000003c000007945 */ /* 0x000fe20003800200 */
[----:B------:R-:W-:Y:S02]  /*6850*/  SHF.L.U32 R73, R64, 0x2, RZ ;  /* 0x0000000240497819 */ /* 0x000fe400000006ff */
[----:B------:R-:W-:Y:S02]  /*6860*/  ISETP.NE.AND P0, PT, R65, RZ, PT ;  /* 0x000000ff4100720c */ /* 0x000fe40003f05270 */
[----:B------:R-:W-:Y:S04]  /*6870*/  IADD3 R68, PT, PT, R68, R73, RZ ;  /* 0x0000004944447210 */ /* 0x000fe80007ffe0ff */
[----:B------:R-:W-:Y:S03]  /*6880*/  IADD3 R70, PT, PT, R63, R68, RZ ;  /* 0x000000443f467210 */ /* 0x000fe60007ffe0ff */
[----:B--2---:R-:W2:Y:S02]  /*6890*/  LDTM.16dp128bit.x8 R4, tmem[UR4] ;  /* 0x00000004000479ee */ /* 0x004ea40008180000 */
[C---:B--2---:R-:W-:Y:S01]  /*68a0*/  FMUL R0, R24.reuse, R4 ;  /* 0x0000000418007220 */ /* 0x044fe20000400000 */
[C---:B-1----:R-:W-:Y:S01]  /*68b0*/  FMUL R2, R24.reuse, R5 ;  /* 0x0000000518027220 */ /* 0x042fe20000400000 */
[C---:B------:R-:W-:Y:S01]  /*68c0*/  FMUL R3, R24.reuse, R6 ;  /* 0x0000000618037220 */ /* 0x040fe20000400000 */
[C---:B------:R-:W-:Y:S01]  /*68d0*/  FMUL R7, R24.reuse, R7 ;  /* 0x0000000718077220 */ /* 0x040fe20000400000 */
[C---:B------:R-:W-:Y:S01]  /*68e0*/  FFMA R28, R27.reuse, R32, R0 ;  /* 0x000000201b1c7223 */ /* 0x040fe20000000000 */
        /* <DEDUP_REMOVED lines=10> */
[----:B------:R1:W-:Y:S01]  /*6990*/  STSM.16.M88.4 [R69+0x400], R28 ;  /* 0x0004001c45007844 */ /* 0x0003e20000000200 */
[C---:B------:R-:W-:Y:S01]  /*69a0*/  FMUL R9, R24.reuse, R13 ;  /* 0x0000000d18097220 */ /* 0x040fe20000400000 */
[C---:B------:R-:W-:Y:S01]  /*69b0*/  FFMA R6, R27.reuse, R38, R6 ;  /* 0x000000261b067223 */ /* 0x040fe20000000006 */
[C---:B------:R-:W-:Y:S01]  /*69c0*/  FMUL R10, R24.reuse, R14 ;  /* 0x0000000e180a7220 */ /* 0x040fe20000400000 */
[C---:B------:R-:W-:Y:S01]  /*69d0*/  FFMA R7, R27.reuse, R39, R11 ;  /* 0x000000271b077223 */ /* 0x040fe2000000000b */
[C---:B------:R-:W-:Y:S01]  /*69e0*/  FMUL R15, R24.reuse, R15 ;  /* 0x0000000f180f7220 */ /* 0x040fe20000400000 */
[C---:B----4-:R-:W-:Y:S01]  /*69f0*/  FFMA R8, R27.reuse, R40, R8 ;  /* 0x000000281b087223 */ /* 0x050fe20000000008 */
[C---:B------:R-:W-:Y:S01]  /*6a00*/  FMUL R12, R24.reuse, R16 ;  /* 0x00000010180c7220 */ /* 0x040fe20000400000 */
[C---:B------:R-:W-:Y:S01]  /*6a10*/  FFMA R9, R27.reuse, R41, R9 ;  /* 0x000000291b097223 */ /* 0x040fe20000000009 */
[----:B------:R1:W-:Y:S01]  /*6a20*/  STSM.16.M88.4 [R67+0x400], R4 ;  /* 0x0004000443007844 */ /* 0x0003e20000000200 */
[C---:B------:R-:W-:Y:S01]  /*6a30*/  FMUL R13, R24.reuse, R17 ;  /* 0x00000011180d7220 */ /* 0x040fe20000400000 */
[C---:B------:R-:W-:Y:S01]  /*6a40*/  FFMA R10, R27.reuse, R42, R10 ;  /* 0x0000002a1b0a7223 */ /* 0x040fe2000000000a */
[C---:B------:R-:W-:Y:S01]  /*6a50*/  FMUL R14, R24.reuse, R18 ;  /* 0x00000012180e7220 */ /* 0x040fe20000400000 */
[C---:B------:R-:W-:Y:S01]  /*6a60*/  FFMA R11, R27.reuse, R43, R15 ;  /* 0x0000002b1b0b7223 */ /* 0x040fe2000000000f */
[----:B------:R-:W-:Y:S01]  /*6a70*/  FMUL R19, R24, R19 ;  /* 0x0000001318137220 */ /* 0x000fe20000400000 */
[C---:B------:R-:W-:Y:S01]  /*6a80*/  FFMA R12, R27.reuse, R44, R12 ;  /* 0x0000002c1b0c7223 */ /* 0x040fe2000000000c */
[C---:B------:R-:W-:Y:S01]  /*6a90*/  FFMA R13, R27.reuse, R45, R13 ;  /* 0x0000002d1b0d7223 */ /* 0x040fe2000000000d */
[C---:B------:R-:W-:Y:S01]  /*6aa0*/  FFMA R14, R27.reuse, R46, R14 ;  /* 0x0000002e1b0e7223 */ /* 0x040fe2000000000e */
[----:B------:R1:W-:Y:S01]  /*6ab0*/  STSM.16.M88.4 [R68], R8 ;  /* 0x0000000844007844 */ /* 0x0003e20000000200 */
[----:B------:R-:W-:Y:S05]  /*6ac0*/  FFMA R15, R27, R47, R19 ;  /* 0x0000002f1b0f7223 */ /* 0x000fea0000000013 */
[----:B------:R1:W-:Y:S01]  /*6ad0*/  STSM.16.M88.4 [R70], R12 ;  /* 0x0000000c46007844 */ /* 0x0003e20000000200 */
[----:B------:R-:W-:Y:S01]  /*6ae0*/  @!PT LDS RZ, [RZ] ;  /* 0x00000000fffff984 */ /* 0x000fe20000000800 */
[----:B------:R-:W-:Y:S01]  /*6af0*/  @!PT LDS RZ, [RZ] ;  /* 0x00000000fffff984 */ /* 0x000fe20000000800 */
[----:B------:R-:W-:Y:S01]  /*6b00*/  @!PT LDS RZ, [RZ] ;  /* 0x00000000fffff984 */ /* 0x000fe20000000800 */
[----:B------:R-:W-:Y:S01]  /*6b10*/  @!PT LDS RZ, [RZ] ;  /* 0x00000000fffff984 */ /* 0x000fe20000000800 */
[----:B------:R2:W-:Y:S06]  /*6b20*/  MEMBAR.ALL.CTA ;  /* 0x0000000000007992 */ /* 0x0005ec0000008000 */
[----:B--2---:R-:W2:Y:S02]  /*6b30*/  FENCE.VIEW.ASYNC.S ;  /* 0x00000000000073c6 */ /* 0x004ea40000000000 */
[----:B--2---:R-:W-:Y:S06]  /*6b40*/  BAR.SYNC.DEFER_BLOCKING 0x1, 0x80 ;  /* 0x0042000000007b1d */ /* 0x004fec0000010000 */
[----:B------:R-:W-:Y:S05]  /*6b50*/  @P0 BRA `(.L_x_111) ;  /* 0x0000000000280947 */ /* 0x000fea0003800000 */
[----:B------:R-:W2:Y:S01]  /*6b60*/  LDCU.64 UR6, c[0x0][0x348] ;  /* 0x00006900ff0677ac */ /* 0x000ea20008000a00 */
[----:B------:R-:W-:Y:S01]  /*6b70*/  UIADD3 UR4, UPT, UPT, UR44, 0x400, URZ ;  /* 0x000004002c047890 */ /* 0x000fe2000fffe0ff */
[----:B------:R-:W-:Y:S05]  /*6b80*/  UMOV UR51, UR36 ;  /* 0x0000002400337c82 */ /* 0x000fea0008000000 */
[----:B------:R-:W-:Y:S04]  /*6b90*/  MOV R57, UR4 ;  /* 0x0000000400397c02 */ /* 0x000fe80008000f00 */
[----:B------:R-:W-:Y:S01]  /*6ba0*/  R2UR UR48, R57 ;  /* 0x00000000393072ca */ /* 0x000fe200000e0000 */
[----:B--2---:R-:W-:Y:S04]  /*6bb0*/  UIADD3 UR4, UP0, UPT, UR6, 0x680, URZ ;  /* 0x0000068006047890 */ /* 0x004fe8000ff1e0ff */
[----:B------:R-:W-:Y:S09]  /*6bc0*/  UIADD3.X UR5, UPT, UPT, URZ, UR7, URZ, UP0, !UPT ;  /* 0x00000007ff057290 */ /* 0x000ff200087fe4ff */
[----:B------:R2:W-:Y:S01]  /*6bd0*/  UTMASTG.3D [UR48], [UR4] ;  /* 0x00000030040073b5 */ /* 0x0005e20008010000 */
[----:B------:R0:W-:Y:S01]  /*6be0*/  UTMACMDFLUSH ;  /* 0x00000000000079b7 */ /* 0x0001e20000000000 */
[----:B--2---:R-:W-:Y:S04]  /*6bf0*/  DEPBAR.LE SB0, 0x1 ;  /* 0x000080400000791a */ /* 0x004fe80000000000 */
.L_x_111:
[----:B------:R-:W-:Y:S05]  /*6c00*/  BSYNC.RECONVERGENT B0 ;  /* 0x0000000000007941 */ /* 0x000fea0003800200 */
.L_x_110:
[----:B------:R-:W-:Y:S01]  /*6c10*/  BAR.SYNC.DEFER_BLOCKING 0x1, 0x80 ;  /* 0x0042000000007b1d */ /* 0x000fe20000010000 */
[----:B------:R-:W-:Y:S01]  /*6c20*/  ISETP.NE.AND P1, PT, R66, RZ, PT ;  /* 0x000000ff4200720c */ /* 0x000fe20003f25270 */
[----:B------:R-:W-:Y:S01]  /*6c30*/  UISETP.NE.AND UP0, UPT, UR47, URZ, UPT ;  /* 0x000000ff2f00728c */ /* 0x000fe2000bf05270 */
[----:B------:R-:W-:Y:S11]  /*6c40*/  LEA R2, R74, UR44, 0x3 ;  /* 0x0000002c4a027c11 */ /* 0x000ff6000f8e18ff */
[----:B-1----:R-:W-:Y:S01]  /*6c50*/  @P1 SHF.L.U32 R4, R62, 0x1f, RZ ;  /* 0x0000001f3e041819 */ /* 0x002fe200000006ff */
[----:B------:R-:W-:Y:S06]  /*6c60*/  BRA.U !UP0, `(.L_x_112) ;  /* 0x0000000108247547 */ /* 0x000fec000b800000 */
[----:B------:R-:W1:Y:S01]  /*6c70*/  S2R R0, SR_CgaCtaId ;  /* 0x0000000000007919 */ /* 0x000e620000008800 */
[----:B------:R-:W-:Y:S01]  /*6c80*/  IMAD.U32 R3, RZ, RZ, UR46 ;  /* 0x0000002eff037e24 */ /* 0x000fe2000f8e00ff */
[----:B------:R-:W-:Y:S04]  /*6c90*/  UIADD3 UR4, UPT, UPT, UR46, 0x1, URZ ;  /* 0x000000012e047890 */ /* 0x000fe8000fffe0ff */
[----:B------:R-:W-:Y:S01]  /*6ca0*/  @P1 LEA R3, R3, UR44, 0x3 ;  /* 0x0000002c03031c11 */ /* 0x000fe2000f8e18ff */
[----:B------:R-:W-:Y:S04]  /*6cb0*/  UISETP.NE.AND UP0, UPT, UR4, 0x4, UPT ;  /* 0x000000040400788c */ /* 0x000fe8000bf05270 */
[----:B------:R-:W-:Y:S01]  /*6cc0*/  @P1 VIADD R3, R3, 0xa0 ;  /* 0x000000a003031836 */ /* 0x000fe20000000000 */
[----:B------:R-:W-:Y:S04]  /*6cd0*/  USEL UR46, UR4, URZ, UP0 ;  /* 0x000000ff042e7287 */ /* 0x000fe80008000000 */
[----:B-1----:R-:W-:Y:S04]  /*6ce0*/  @P1 PRMT R0, R0, 0x654, R3 ;  /* 0x0000065400001816 */ /* 0x002fe80000000003 */
[----:B------:R1:W-:Y:S04]  /*6cf0*/  @P1 SYNCS.ARRIVE.TRANS64.RED.A1T0 RZ, [R0+URZ], RZ ;  /* 0x000000ff00ff19a7 */ /* 0x0003e800081004ff */
.L_x_112:
[----:B------:R-:W2:Y:S01]  /*6d00*/  @P1 SYNCS.PHASECHK.TRANS64.TRYWAIT P0, [R2+URZ+0x80], R4 ;  /* 0x00008004020015a7 */ /* 0x000ea200080011ff */
[----:B------:R-:W-:Y:S01]  /*6d10*/  BSSY B1, `(.L_x_113) ;  /* 0x0000017000017945 */ /* 0x000fe20003800000 */
[----:B--2---:R-:W-:Y:S03]  /*6d20*/  @P1 SEL R76, RZ, 0x1, !P0 ;  /* 0x00000001ff4c1807 */ /* 0x004fe60004000000 */
[----:B------:R-:W-:Y:S05]  /*6d30*/  @!P1 BRA `(.L_x_114) ;  /* 0x0000000000509947 */ /* 0x000fea0003800000 */
[----:B------:R-:W-:Y:S01]  /*6d40*/  ISETP.NE.AND P1, PT, R77, RZ, PT ;  /* 0x000000ff4d00720c */ /* 0x000fe20003f25270 */
[----:B------:R-:W-:Y:S01]  /*6d50*/  BSSY B0, `(.L_x_115) ;  /* 0x000000a000007945 */ /* 0x000fe20003800000 */
[----:B------:R-:W-:Y:S11]  /*6d60*/  ISETP.NE.AND P0, PT, R76, RZ, PT ;  /* 0x000000ff4c00720c */ /* 0x000ff60003f05270 */
[----:B------:R-:W-:Y:S04]  /*6d70*/  @P1 IMAD R5, R74, 0x2000, R75 ;  /* 0x000020004a051824 */ /* 0x000fe800078e024b */
[----:B------:R-:W-:Y:S05]  /*6d80*/  @P1 VIADD R4, R5, UR44 ;  /* 0x0000002c05041c36 */ /* 0x000fea0008000000 */
[----:B------:R-:W-:Y:S01]  /*6d90*/  @P1 IADD3 R3, PT, PT, R73, R4, RZ ;  /* 0x0000000449031210 */ /* 0x000fe20007ffe0ff */
[----:B------:R-:W-:Y:S01]  /*6da0*/  @P1 IMAD.IADD R4, R63, 0x1, R4 ;  /* 0x000000013f041824 */ /* 0x000fe200078e0204 */
[----:B------:R-:W-:Y:S06]  /*6db0*/  @P0 BRA `(.L_x_116) ;  /* 0x00000000000c0947 */ /* 0x000fec0003800000 */
[----:B-1----:R-:W-:Y:S04]  /*6dc0*/  SHF.L.U32 R0, R62, 0x1f, RZ ;  /* 0x0000001f3e007819 */ /* 0x002fe800000006ff */
[----:B------:R-:W1:Y:S02]  /*6dd0*/  SYNCS.PHASECHK.TRANS64.TRYWAIT P0, [R2+URZ+0x80], R0 ;  /* 0x00008000020075a7 */ /* 0x000e6400080011ff */
[----:B-1----:R-:W-:Y:S05]  /*6de0*/  @!P0 BRA `(.L_x_117) ;  /* 0x0000002400308947 */ /* 0x002fea0003800000 */
.L_x_116:
[----:B------:R-:W-:Y:S05]  /*6df0*/  BSYNC B0 ;  /* 0x0000000000007941 */ /* 0x000fea0003800000 */
.L_x_115:
[----:B------:R-:W-:Y:S02]  /*6e00*/  ISETP.NE.AND P0, PT, R77, RZ, PT ;  /* 0x000000ff4d00720c */ /* 0x000fe40003f05270 */
[----:B------:R-:W-:Y:S11]  /*6e10*/  IADD3 R74, PT, PT, R74, 0x1, RZ ;  /* 0x000000014a4a7810 */ /* 0x000ff60007ffe0ff */
[----:B-1----:R-:W-:Y:S01]  /*6e20*/  @P0 IMAD.IADD R0, R63, 0x1, R3 ;  /* 0x000000013f000824 */ /* 0x002fe200078e0203 */
[----:B------:R-:W-:Y:S05]  /*6e30*/  @P0 WARPSYNC.ALL ;  /* 0x0000000000000948 */ /* 0x000fea0003800000 */
[----:B------:R2:W3:Y:S04]  /*6e40*/  @P0 LDSM.16.M88.4 R32, [R5+UR44+0x400] ;  /* 0x0004002c0520083b */ /* 0x0004e80008000200 */
[----:B------:R2:W4:Y:S04]  /*6e50*/  @P0 LDSM.16.M88.4 R36, [R4+0x400] ;  /* 0x000400000424083b */ /* 0x0005280000000200 */
[----:B------:R2:W1:Y:S04]  /*6e60*/  @P0 LDSM.16.M88.4 R40, [R3+0x400] ;  /* 0x000400000328083b */ /* 0x0004680000000200 */
[----:B------:R2:W1:Y:S02]  /*6e70*/  @P0 LDSM.16.M88.4 R44, [R0+0x400] ;  /* 0x00040000002c083b */ /* 0x0004640000000200 */
.L_x_114:
[----:B------:R-:W-:Y:S05]  /*6e80*/  BSYNC B1 ;  /* 0x0000000000017941 */ /* 0x000fea0003800000 */
.L_x_113:
[----:B-12---:R-:W-:Y:S05]  /*6e90*/  VIADD R0, R25, 0x20 ;  /* 0x0000002019007836 */ /* 0x006fea0000000000 */
[----:B------:R-:W-:Y:S04]  /*6ea0*/  SHF.R.U32.HI R0, RZ, 0x15, R0 ;  /* 0x00000015ff007819 */ /* 0x000fe80000011600 */
[----:B------:R-:W-:Y:S11]  /*6eb0*/  LOP3.LUT P0, RZ, R0, 0x3, R53, 0x48, !PT ;  /* 0x0000000300ff7812 */ /* 0x000ff60007804835 */
[----:B------:R-:W-:Y:S02]  /*6ec0*/  @!UPT UIADD3 URZ, UPT, UPT, URZ, URZ, URZ ;  /* 0x000000fffffff290 */ /* 0x000fe4000fffe0ff */
[----:B------:R-:W-:Y:S05]  /*6ed0*/  @!P0 BRA `(.L_x_118) ;  /* 0x0000000000408947 */ /* 0x000fea0003800000 */
[----:B------:R-:W1:Y:S01]  /*6ee0*/  LDCU.64 UR8, c[0x4][0x70] ;  /* 0x01000e00ff0877ac */ /* 0x000e620008000a00 */
[----:B------:R-:W-:Y:S01]  /*6ef0*/  MOV R3, 0x0 ;  /* 0x0000000000037802 */ /* 0x000fe20000000f00 */
[----:B------:R-:W-:Y:S02]  /*6f00*/  HFMA2 R12, -RZ, RZ, 0, 5.9604644775390625e-08 ;  /* 0x00000001ff0c7431 */ /* 0x000fe400000001ff */
[----:B------:R-:W-:Y:S02]  /*6f10*/  IMAD.MOV.U32 R8, RZ, RZ, 0x192 ;  /* 0x00000192ff087424 */ /* 0x000fe400078e00ff */
[----:B------:R-:W-:Y:S01]  /*6f20*/  IMAD.MOV.U32 R13, RZ, RZ, RZ ;  /* 0x000000ffff0d7224 */ /* 0x000fe200078e00ff */
[----:B------:R-:W2:Y:S01]  /*6f30*/  LDCU.64 UR6, c[0x4][0x78] ;  /* 0x01000f00ff0677ac */ /* 0x000ea20008000a00 */
[----:B------:R-:W3:Y:S01]  /*6f40*/  LDC.64 R2, c[0x4][R3] ;  /* 0x0100000003027b82 */ /* 0x000ee20000000a00 */
[----:B------:R-:W5:Y:S01]  /*6f50*/  LDCU.64 UR4, c[0x4][0x10] ;  /* 0x01000200ff0477ac */ /* 0x000f620008000a00 */
[----:B-1----:R-:W-:Y:S01]  /*6f60*/  MOV R5, UR9 ;  /* 0x0000000900057c02 */ /* 0x002fe20008000f00 */
[----:B------:R-:W-:Y:S01]  /*6f70*/  IMAD.U32 R4, RZ, RZ, UR8 ;  /* 0x00000008ff047e24 */ /* 0x000fe2000f8e00ff */
[----:B--2---:R-:W-:Y:S01]  /*6f80*/  MOV R7, UR7 ;  /* 0x0000000700077c02 */ /* 0x004fe20008000f00 */
[----:B------:R-:W-:Y:S01]  /*6f90*/  IMAD.U32 R6, RZ, RZ, UR6 ;  /* 0x00000006ff067e24 */ /* 0x000fe2000f8e00ff */
[----:B-----5:R-:W-:Y:S01]  /*6fa0*/  MOV R11, UR5 ;  /* 0x00000005000b7c02 */ /* 0x020fe20008000f00 */
[----:B------:R-:W-:Y:S02]  /*6fb0*/  IMAD.U32 R10, RZ, RZ, UR4 ;  /* 0x00000004ff0a7e24 */ /* 0x000fe4000f8e00ff */
[----:B------:R-:W-:Y:S07]  /*6fc0*/  LEPC R20, `(.L_x_118) ;  /* 0x000000001014794e */ /* 0x000fee0000000000 */
[----:B---34-:R-:W-:Y:S05]  /*6fd0*/  CALL.ABS.NOINC R2 ;  /* 0x0000000002007343 */ /* 0x018fea0003c00000 */
.L_x_118:
[----:B------:R-:W1:Y:S01]  /*6fe0*/  S2R R72, SR_CgaCtaId ;  /* 0x0000000000487919 */ /* 0x000e620000008800 */
[----:B------:R-:W-:Y:S05]  /*6ff0*/  WARPSYNC.ALL ;  /* 0x0000000000007948 */ /* 0x000fea0003800000 */
[----:B------:R-:W-:Y:S01]  /*7000*/  R2UR UR4, R25 ;  /* 0x00000000190472ca */ /* 0x000fe200000e0000 */
[----:B------:R-:W-:Y:S01]  /*7010*/  BSSY.RECONVERGENT B0, `(.L_x_119) ;  /* 0x0000040000007945 */ /* 0x000fe20003800200 */
[----:B------:R-:W-:Y:S02]  /*7020*/  ISETP.NE.AND P6, PT, R66, RZ, PT ;  /* 0x000000ff4200720c */ /* 0x000fe40003fc5270 */
[----:B------:R-:W-:Y:S02]  /*7030*/  ISETP.NE.AND P0, PT, R65, RZ, PT ;  /* 0x000000ff4100720c */ /* 0x000fe40003f05270 */
[----:B------:R-:W-:Y:S07]  /*7040*/  MOV R20, UR46 ;  /* 0x0000002e00147c02 */ /* 0x000fee0008000f00 */
[----:B------:R-:W2:Y:S02]  /*7050*/  LDTM.16dp128bit.x8 R4, tmem[UR4+0x20] ;  /* 0x00002004000479ee */ /* 0x000ea40008180000 */
[----:B------:R-:W-:Y:S04]  /*7060*/  @P6 LEA R20, R20, UR44, 0x3 ;  /* 0x0000002c14146c11 */ /* 0x000fe8000f8e18ff */
[----:B------:R-:W-:Y:S01]  /*7070*/  @P6 IADD3 R20, PT, PT, R20, 0xa0, RZ ;  /* 0x000000a014146810 */ /* 0x000fe20007ffe0ff */
[C---:B--2---:R-:W-:Y:S01]  /*7080*/  FMUL R0, R24.reuse, R4 ;  /* 0x0000000418007220 */ /* 0x044fe20000400000 */
[C---:B------:R-:W-:Y:S01]  /*7090*/  FMUL R2, R24.reuse, R5 ;  /* 0x0000000518027220 */ /* 0x040fe20000400000 */
[C---:B------:R-:W-:Y:S01]  /*70a0*/  FMUL R3, R24.reuse, R6 ;  /* 0x0000000618037220 */ /* 0x040fe20000400000 */
[C---:B------:R-:W-:Y:S01]  /*70b0*/  FMUL R7, R24.reuse, R7 ;  /* 0x0000000718077220 */ /* 0x040fe20000400000 */
[C---:B---3--:R-:W-:Y:S01]  /*70c0*/  FFMA R28, R27.reuse, R32, R0 ;  /* 0x000000201b1c7223 */ /* 0x048fe20000000000 */
[C---:B------:R-:W-:Y:S01]  /*70d0*/  FMUL R4, R24.reuse, R8 ;  /* 0x0000000818047220 */ /* 0x040fe20000400000 */
[C---:B------:R-:W-:Y:S01]  /*70e0*/  FFMA R29, R27.reuse, R33, R2 ;  /* 0x000000211b1d7223 */ /* 0x040fe20000000002 */
        /* <DEDUP_REMOVED lines=26> */
[----:B------:R2:W-:Y:S01]  /*7290*/  STSM.16.M88.4 [R68+0x2000], R8 ;  /* 0x0020000844007844 */ /* 0x0005e20000000200 */
[----:B------:R-:W-:Y:S01]  /*72a0*/  FFMA R19, R27, R47, R12 ;  /* 0x0000002f1b137223 */ /* 0x000fe2000000000c */
[----:B------:R-:W-:Y:S02]  /*72b0*/  LEA R0, R74, UR44, 0x3 ;  /* 0x0000002c4a007c11 */ /* 0x000fe4000f8e18ff */
[----:B------:R-:W-:Y:S02]  /*72c0*/  @P6 SHF.L.U32 R2, R62, 0x1f, RZ ;  /* 0x0000001f3e026819 */ /* 0x000fe400000006ff */
[----:B------:R2:W-:Y:S01]  /*72d0*/  STSM.16.M88.4 [R70+0x2000], R16 ;  /* 0x0020001046007844 */ /* 0x0005e20000000200 */
[----:B-1----:R-:W-:Y:S01]  /*72e0*/  @P6 PRMT R20, R72, 0x654, R20 ;  /* 0x0000065448146816 */ /* 0x002fe20000000014 */
[----:B------:R-:W-:Y:S01]  /*72f0*/  @!PT LDS RZ, [RZ] ;  /* 0x00000000fffff984 */ /* 0x000fe20000000800 */
[----:B------:R-:W-:Y:S01]  /*7300*/  @!PT LDS RZ, [RZ] ;  /* 0x00000000fffff984 */ /* 0x000fe20000000800 */
[----:B------:R-:W-:Y:S01]  /*7310*/  @!PT LDS RZ, [RZ] ;  /* 0x00000000fffff984 */ /* 0x000fe20000000800 */
[----:B------:R-:W-:Y:S01]  /*7320*/  @!PT LDS RZ, [RZ] ;  /* 0x00000000fffff984 */ /* 0x000fe20000000800 */
[----:B------:R1:W-:Y:S06]  /*7330*/  MEMBAR.ALL.CTA ;  /* 0x0000000000007992 */ /* 0x0003ec0000008000 */
[----:B-1----:R-:W1:Y:S02]  /*7340*/  FENCE.VIEW.ASYNC.S ;  /* 0x00000000000073c6 */ /* 0x002e640000000000 */
[----:B-1----:R-:W-:Y:S06]  /*7350*/  BAR.SYNC.DEFER_BLOCKING 0x1, 0x80 ;  /* 0x0042000000007b1d */ /* 0x002fec0000010000 */
[----:B------:R-:W-:Y:S05]  /*7360*/  @P0 BRA `(.L_x_120) ;  /* 0x0000000000280947 */ /* 0x000fea0003800000 */
[----:B------:R-:W1:Y:S01]  /*7370*/  LDCU.64 UR6, c[0x0][0x348] ;  /* 0x00006900ff0677ac */ /* 0x000e620008000a00 */
[----:B------:R-:W-:Y:S02]  /*7380*/  UIADD3 UR9, UPT, UPT, UR49, 0x20, URZ ;  /* 0x0000002031097890 */ /* 0x000fe4000fffe0ff */
[----:B------:R-:W-:Y:S01]  /*7390*/  UIADD3 UR8, UPT, UPT, UR44, 0x2400, URZ ;  /* 0x000024002c087890 */ /* 0x000fe2000fffe0ff */
[----:B------:R-:W-:Y:S01]  /*73a0*/  UMOV UR10, UR50 ;  /* 0x00000032000a7c82 */ /* 0x000fe20008000000 */
[----:B------:R-:W-:Y:S01]  /*73b0*/  UMOV UR11, UR36 ;  /* 0x00000024000b7c82 */ /* 0x000fe20008000000 */
[----:B-1----:R-:W-:Y:S04]  /*73c0*/  UIADD3 UR4, UP0, UPT, UR6, 0x680, URZ ;  /* 0x0000068006047890 */ /* 0x002fe8000ff1e0ff */
[----:B------:R-:W-:Y:S09]  /*73d0*/  UIADD3.X UR5, UPT, UPT, URZ, UR7, URZ, UP0, !UPT ;  /* 0x00000007ff057290 */ /* 0x000ff200087fe4ff */
[----:B------:R1:W-:Y:S01]  /*73e0*/  UTMASTG.3D [UR8], [UR4] ;  /* 0x00000008040073b5 */ /* 0x0003e20008010000 */
[----:B------:R0:W-:Y:S01]  /*73f0*/  UTMACMDFLUSH ;  /* 0x00000000000079b7 */ /* 0x0001e20000000000 */
[----:B-1----:R-:W-:Y:S04]  /*7400*/  DEPBAR.LE SB0, 0x1 ;  /* 0x000080400000791a */ /* 0x002fe80000000000 */
.L_x_120:
[----:B------:R-:W-:Y:S05]  /*7410*/  BSYNC.RECONVERGENT B0 ;  /* 0x0000000000007941 */ /* 0x000fea0003800200 */
.L_x_119:
[----:B------:R-:W-:Y:S01]  /*7420*/  BAR.SYNC.DEFER_BLOCKING 0x1, 0x80 ;  /* 0x0042000000007b1d */ /* 0x000fe20000010000 */
[----:B------:R-:W-:Y:S04]  /*7430*/  UIADD3 UR4, UPT, UPT, UR46, 0x1, URZ ;  /* 0x000000012e047890 */ /* 0x000fe8000fffe0ff */
[----:B------:R-:W-:Y:S04]  /*7440*/  UISETP.NE.AND UP0, UPT, UR4, 0x4, UPT ;  /* 0x000000040400788c */ /* 0x000fe8000bf05270 */
[----:B------:R-:W-:Y:S01]  /*7450*/  USEL UR45, UR4, URZ, UP0 ;  /* 0x000000ff042d7287 */ /* 0x000fe20008000000 */
[----:B------:R1:W-:Y:S01]  /*7460*/  @P6 SYNCS.ARRIVE.TRANS64.RED.A1T0 RZ, [R20+URZ], RZ ;  /* 0x000000ff14ff69a7 */ /* 0x0003e200081004ff */
[----:B------:R-:W-:Y:S01]  /*7470*/  BSSY B1, `(.L_x_121) ;  /* 0x0000018000017945 */ /* 0x000fe20003800000 */
[----:B------:R-:W3:Y:S02]  /*7480*/  @P6 SYNCS.PHASECHK.TRANS64.TRYWAIT P0, [R0+URZ+0x80], R2 ;  /* 0x00008002000065a7 */ /* 0x000ee400080011ff */
[----:B---3--:R-:W-:Y:S01]  /*7490*/  @P6 SEL R76, RZ, 0x1, !P0 ;  /* 0x00000001ff4c6807 */ /* 0x008fe20004000000 */
[----:B-1----:R-:W-:Y:S06]  /*74a0*/  @!P6 BRA `(.L_x_122) ;  /* 0x000000000050e947 */ /* 0x002fec0003800000 */
[----:B------:R-:W-:Y:S01]  /*74b0*/  ISETP.NE.AND P1, PT, R77, RZ, PT ;  /* 0x000000ff4d00720c */ /* 0x000fe20003f25270 */
[----:B------:R-:W-:Y:S01]  /*74c0*/  BSSY B0, `(.L_x_123) ;  /* 0x000000a000007945 */ /* 0x000fe20003800000 */
[----:B------:R-:W-:Y:S11]  /*74d0*/  ISETP.NE.AND P0, PT, R76, RZ, PT ;  /* 0x000000ff4c00720c */ /* 0x000ff60003f05270 */
[----:B--2---:R-:W-:Y:S04]  /*74e0*/  @P1 IMAD R4, R74, 0x2000, R75 ;  /* 0x000020004a041824 */ /* 0x004fe800078e024b */
[----:B------:R-:W-:Y:S05]  /*74f0*/  @P1 VIADD R3, R4, UR44 ;  /* 0x0000002c04031c36 */ /* 0x000fea0008000000 */
[----:B------:R-:W-:Y:S01]  /*7500*/  @P1 IADD3 R2, PT, PT, R73, R3, RZ ;  /* 0x0000000349021210 */ /* 0x000fe20007ffe0ff */
[----:B------:R-:W-:Y:S01]  /*7510*/  @P1 IMAD.IADD R3, R63, 0x1, R3 ;  /* 0x000000013f031824 */ /* 0x000fe200078e0203 */
[----:B------:R-:W-:Y:S06]  /*7520*/  @P0 BRA `(.L_x_124) ;  /* 0x00000000000c0947 */ /* 0x000fec0003800000 */
[----:B------:R-:W-:Y:S04]  /*7530*/  SHF.L.U32 R5, R62, 0x1f, RZ ;  /* 0x0000001f3e057819 */ /* 0x000fe800000006ff */
[----:B------:R-:W1:Y:S02]  /*7540*/  SYNCS.PHASECHK.TRANS64.TRYWAIT P0, [R0+URZ+0x80], R5 ;  /* 0x00008005000075a7 */ /* 0x000e6400080011ff */
[----:B-1----:R-:W-:Y:S05]  /*7550*/  @!P0 BRA `(.L_x_125) ;  /* 0x0000001c00688947 */ /* 0x002fea0003800000 */
.L_x_124:
[----:B------:R-:W-:Y:S05]  /*7560*/  BSYNC B0 ;  /* 0x0000000000007941 */ /* 0x000fea0003800000 */
.L_x_123:
[----:B------:R-:W-:Y:S02]  /*7570*/  ISETP.NE.AND P0, PT, R77, RZ, PT ;  /* 0x000000ff4d00720c */ /* 0x000fe40003f05270 */
[----:B------:R-:W-:Y:S11]  /*7580*/  IADD3 R74, PT, PT, R74, 0x1, RZ ;  /* 0x000000014a4a7810 */ /* 0x000ff60007ffe0ff */
[----:B-1----:R-:W-:Y:S01]  /*7590*/  @P0 IMAD.IADD R0, R63, 0x1, R2 ;  /* 0x000000013f000824 */ /* 0x002fe200078e0202 */
[----:B------:R-:W-:Y:S05]  /*75a0*/  @P0 WARPSYNC.ALL ;  /* 0x0000000000000948 */ /* 0x000fea0003800000 */
[----:B------:R1:W3:Y:S04]  /*75b0*/  @P0 LDSM.16.M88.4 R32, [R4+UR44+0x400] ;  /* 0x0004002c0420083b */ /* 0x0002e80008000200 */
[----:B------:R1:W4:Y:S04]  /*75c0*/  @P0 LDSM.16.M88.4 R36, [R3+0x400] ;  /* 0x000400000324083b */ /* 0x0003280000000200 */
[----:B------:R1:W2:Y:S04]  /*75d0*/  @P0 LDSM.16.M88.4 R40, [R2+0x400] ;  /* 0x000400000228083b */ /* 0x0002a80000000200 */
[----:B------:R1:W1:Y:S02]  /*75e0*/  @P0 LDSM.16.M88.4 R44, [R0+0x400] ;  /* 0x00040000002c083b */ /* 0x0002640000000200 */
.L_x_122:
[----:B------:R-:W-:Y:S05]  /*75f0*/  BSYNC B1 ;  /* 0x0000000000017941 */ /* 0x000fea0003800000 */
.L_x_121:
[----:B-1----:R-:W-:Y:S05]  /*7600*/  VIADD R0, R25, 0x40 ;  /* 0x0000004019007836 */ /* 0x002fea0000000000 */
[----:B------:R-:W-:Y:S04]  /*7610*/  SHF.R.U32.HI R0, RZ, 0x15, R0 ;  /* 0x00000015ff007819 */ /* 0x000fe80000011600 */
[----:B------:R-:W-:Y:S11]  /*7620*/  LOP3.LUT P0, RZ, R0, 0x3, R53, 0x48, !PT ;  /* 0x0000000300ff7812 */ /* 0x000ff60007804835 */
[----:B------:R-:W-:Y:S02]  /*7630*/  @!UPT UIADD3 URZ, UPT, UPT, URZ, URZ, URZ ;  /* 0x000000fffffff290 */ /* 0x000fe4000fffe0ff */
[----:B------:R-:W-:Y:S05]  /*7640*/  @!P0 BRA `(.L_x_126) ;  /* 0x0000000000408947 */ /* 0x000fea0003800000 */
[----:B------:R-:W1:Y:S01]  /*7650*/  LDCU.64 UR8, c[0x4][0x70] ;  /* 0x01000e00ff0877ac */ /* 0x000e620008000a00 */
[----:B------:R-:W-:Y:S01]  /*7660*/  MOV R3, 0x0 ;  /* 0x0000000000037802 */ /* 0x000fe20000000f00 */
[----:B------:R-:W-:Y:S02]  /*7670*/  HFMA2 R12, -RZ, RZ, 0, 5.9604644775390625e-08 ;  /* 0x00000001ff0c7431 */ /* 0x000fe400000001ff */
[----:B--2---:R-:W-:Y:S02]  /*7680*/  IMAD.MOV.U32 R8, RZ, RZ, 0x192 ;  /* 0x00000192ff087424 */ /* 0x004fe400078e00ff */
        /* <DEDUP_REMOVED lines=12> */
.L_x_126:
[----:B------:R-:W-:Y:S05]  /*7750*/  WARPSYNC.ALL ;  /* 0x0000000000007948 */ /* 0x000fea0003800000 */
[----:B------:R-:W-:Y:S01]  /*7760*/  R2UR UR4, R25 ;  /* 0x00000000190472ca */ /* 0x000fe200000e0000 */
[----:B------:R-:W-:Y:S01]  /*7770*/  BSSY.RECONVERGENT B0, `(.L_x_127) ;  /* 0x0000040000007945 */ /* 0x000fe20003800200 */
[----:B------:R-:W-:Y:S02]  /*7780*/  ISETP.NE.AND P6, PT, R66, RZ, PT ;  /* 0x000000ff4200720c */ /* 0x000fe40003fc5270 */
[----:B------:R-:W-:Y:S02]  /*7790*/  ISETP.NE.AND P0, PT, R65, RZ, PT ;  /* 0x000000ff4100720c */ /* 0x000fe40003f05270 */
[----:B------:R-:W-:Y:S07]  /*77a0*/  MOV R20, UR45 ;  /* 0x0000002d00147c02 */ /* 0x000fee0008000f00 */
[----:B--2---:R-:W1:Y:S02]  /*77b0*/  LDTM.16dp128bit.x8 R4, tmem[UR4+0x40] ;  /* 0x00004004000479ee */ /* 0x004e640008180000 */
[----:B------:R-:W-:Y:S04]  /*77c0*/  @P6 LEA R20, R20, UR44, 0x3 ;  /* 0x0000002c14146c11 */ /* 0x000fe8000f8e18ff */
[----:B------:R-:W-:Y:S04]  /*77d0*/  @P6 IADD3 R20, PT, PT, R20, 0xa0, RZ ;  /* 0x000000a014146810 */ /* 0x000fe80007ffe0ff */
[----:B------:R-:W-:Y:S01]  /*77e0*/  @P6 PRMT R20, R72, 0x654, R20 ;  /* 0x0000065448146816 */ /* 0x000fe20000000014 */
[C---:B-1----:R-:W-:Y:S01]  /*77f0*/  FMUL R0, R24.reuse, R4 ;  /* 0x0000000418007220 */ /* 0x042fe20000400000 */
        /* <DEDUP_REMOVED lines=46> */
[----:B------:R-:W-:Y:S02]  /*7ae0*/  UIADD3 UR9, UPT, UPT, UR49, 0x40, URZ ;  /* 0x0000004031097890 */ /* 0x000fe4000fffe0ff */
[----:B------:R-:W-:Y:S01]  /*7af0*/  UIADD3 UR8, UPT, UPT, UR44, 0x4400, URZ ;  /* 0x000044002c087890 */ /* 0x000fe2000fffe0ff */
[----:B------:R-:W-:Y:S01]  /*7b00*/  UMOV UR10, UR50 ;  /* 0x00000032000a7c82 */ /* 0x000fe20008000000 */
[----:B------:R-:W-:Y:S01]  /*7b10*/  UMOV UR11, UR36 ;  /* 0x00000024000b7c82 */ /* 0x000fe20008000000 */
[----:B--2---:R-:W-:Y:S04]  /*7b20*/  UIADD3 UR4, UP0, UPT, UR6, 0x680, URZ ;  /* 0x0000068006047890 */ /* 0x004fe8000ff1e0ff */
[----:B------:R-:W-:Y:S09]  /*7b30*/  UIADD3.X UR5, UPT, UPT, URZ, UR7, URZ, UP0, !UPT ;  /* 0x00000007ff057290 */ /* 0x000ff200087fe4ff */
[----:B------:R2:W-:Y:S01]  /*7b40*/  UTMASTG.3D [UR8], [UR4] ;  /* 0x00000008040073b5 */ /* 0x0005e20008010000 */
[----:B------:R0:W-:Y:S01]  /*7b50*/  UTMACMDFLUSH ;  /* 0x00000000000079b7 */ /* 0x0001e20000000000 */
[----:B--2---:R-:W-:Y:S04]  /*7b60*/  DEPBAR.LE SB0, 0x1 ;  /* 0x000080400000791a */ /* 0x004fe80000000000 */
.L_x_128:
[----:B------:R-:W-:Y:S05]  /*7b70*/  BSYNC.RECONVERGENT B0 ;  /* 0x0000000000007941 */ /* 0x000fea0003800200 */
.L_x_127:
        /* <DEDUP_REMOVED lines=8> */
[----:B--2---:R-:W-:Y:S06]  /*7c00*/  @!P6 BRA `(.L_x_130) ;  /* 0x000000000050e947 */ /* 0x004fec0003800000 */
        /* <DEDUP_REMOVED lines=8> */
[----:B------:R-:W-:Y:S04]  /*7c90*/  SHF.L.U32 R0, R62, 0x1f, RZ ;  /* 0x0000001f3e007819 */ /* 0x000fe800000006ff */
[----:B------:R-:W2:Y:S02]  /*7ca0*/  SYNCS.PHASECHK.TRANS64.TRYWAIT P0, [R2+URZ+0x80], R0 ;  /* 0x00008000020075a7 */ /* 0x000ea400080011ff */
[----:B--2---:R-:W-:Y:S05]  /*7cb0*/  @!P0 BRA `(.L_x_133) ;  /* 0x0000001400a48947 */ /* 0x004fea0003800000 */
.L_x_132:
[----:B------:R-:W-:Y:S05]  /*7cc0*/  BSYNC B0 ;  /* 0x0000000000007941 */ /* 0x000fea0003800000 */
.L_x_131:
[----:B------:R-:W-:Y:S11]  /*7cd0*/  ISETP.NE.AND P0, PT, R77, RZ, PT ;  /* 0x000000ff4d00720c */ /* 0x000ff60003f05270 */
[----:B------:R-:W-:Y:S02]  /*7ce0*/  @!UPT UIADD3 URZ, UPT, UPT, URZ, URZ, URZ ;  /* 0x000000fffffff290 */ /* 0x000fe4000fffe0ff */
[----:B--2---:R-:W-:Y:S01]  /*7cf0*/  @P0 IADD3 R0, PT, PT, R63, R73, RZ ;  /* 0x000000493f000210 */ /* 0x004fe20007ffe0ff */
[----:B------:R-:W-:Y:S05]  /*7d00*/  @P0 WARPSYNC.ALL ;  /* 0x0000000000000948 */ /* 0x000fea0003800000 */
[----:B------:R2:W3:Y:S04]  /*7d10*/  @P0 LDSM.16.M88.4 R32, [R74+UR44+0x400] ;  /* 0x0004002c4a20083b */ /* 0x0004e80008000200 */
[----:B------:R2:W4:Y:S04]  /*7d20*/  @P0 LDSM.16.M88.4 R36, [R3+0x400] ;  /* 0x000400000324083b */ /* 0x0005280000000200 */
[----:B------:R2:W1:Y:S04]  /*7d30*/  @P0 LDSM.16.M88.4 R40, [R73+0x400] ;  /* 0x000400004928083b */ /* 0x0004680000000200 */
[----:B------:R2:W1:Y:S02]  /*7d40*/  @P0 LDSM.16.M88.4 R44, [R0+0x400] ;  /* 0x00040000002c083b */ /* 0x0004640000000200 */
.L_x_130:
[----:B------:R-:W-:Y:S05]  /*7d50*/  BSYNC B1 ;  /* 0x0000000000017941 */ /* 0x000fea0003800000 */
.L_x_129:
[----:B--2---:R-:W-:Y:S05]  /*7d60*/  VIADD R0, R25, 0x60 ;  /* 0x0000006019007836 */ /* 0x004fea0000000000 */
[----:B------:R-:W-:Y:S04]  /*7d70*/  SHF.R.U32.HI R0, RZ, 0x15, R0 ;  /* 0x00000015ff007819 */ /* 0x000fe80000011600 */
[----:B------:R-:W-:Y:S11]  /*7d80*/  LOP3.LUT P0, RZ, R0, 0x3, R53, 0x48, !PT ;  /* 0x0000000300ff7812 */ /* 0x000ff60007804835 */
[----:B------:R-:W-:Y:S02]  /*7d90*/  @!UPT UIADD3 URZ, UPT, UPT, URZ, URZ, URZ ;  /* 0x000000fffffff290 */ /* 0x000fe4000fffe0ff */
[----:B------:R-:W-:Y:S05]  /*7da0*/  @!P0 BRA `(.L_x_134) ;  /* 0x0000000000408947 */ /* 0x000fea0003800000 */
[----:B------:R-:W2:Y:S01]  /*7db0*/  LDCU.64 UR8, c[0x4][0x70] ;  /* 0x01000e00ff0877ac */ /* 0x000ea20008000a00 */
[----:B------:R-:W-:Y:S01]  /*7dc0*/  MOV R3, 0x0 ;  /* 0x0000000000037802 */ /* 0x000fe20000000f00 */
[----:B------:R-:W-:Y:S02]  /*7dd0*/  HFMA2 R12, -RZ, RZ, 0, 5.9604644775390625e-08 ;  /* 0x00000001ff0c7431 */ /* 0x000fe400000001ff */
[----:B-1----:R-:W-:Y:S02]  /*7de0*/  IMAD.MOV.U32 R8, RZ, RZ, 0x192 ;  /* 0x00000192ff087424 */ /* 0x002fe400078e00ff */
[----:B------:R-:W-:Y:S01]  /*7df0*/  IMAD.MOV.U32 R13, RZ, RZ, RZ ;  /* 0x000000ffff0d7224 */ /* 0x000fe200078e00ff */
[----:B------:R-:W1:Y:S01]  /*7e00*/  LDCU.64 UR6, c[0x4][0x78] ;  /* 0x01000f00ff0677ac */ /* 0x000e620008000a00 */
[----:B------:R-:W3:Y:S01]  /*7e10*/  LDC.64 R2, c[0x4][R3] ;  /* 0x0100000003027b82 */ /* 0x000ee20000000a00 */
[----:B------:R-:W5:Y:S01]  /*7e20*/  LDCU.64 UR4, c[0x4][0x10] ;  /* 0x01000200ff0477ac */ /* 0x000f620008000a00 */
[----:B--2---:R-:W-:Y:S01]  /*7e30*/  MOV R5, UR9 ;  /* 0x0000000900057c02 */ /* 0x004fe20008000f00 */
[----:B------:R-:W-:Y:S01]  /*7e40*/  IMAD.U32 R4, RZ, RZ, UR8 ;  /* 0x00000008ff047e24 */ /* 0x000fe2000f8e00ff */
[----:B-1----:R-:W-:Y:S01]  /*7e50*/  MOV R7, UR7 ;  /* 0x0000000700077c02 */ /* 0x002fe20008000f00 */
[----:B------:R-:W-:Y:S01]  /*7e60*/  IMAD.U32 R6, RZ, RZ, UR6 ;  /* 0x00000006ff067e24 */ /* 0x000fe2000f8e00ff */
[----:B-----5:R-:W-:Y:S01]  /*7e70*/  MOV R11, UR5 ;  /* 0x00000005000b7c02 */ /* 0x020fe20008000f00 */
[----:B------:R-:W-:Y:S02]  /*7e80*/  IMAD.U32 R10, RZ, RZ, UR4 ;  /* 0x00000004ff0a7e24 */ /* 0x000fe4000f8e00ff */
[----:B------:R-:W-:Y:S07]  /*7e90*/  LEPC R20, `(.L_x_134) ;  /* 0x000000001014794e */ /* 0x000fee0000000000 */
[----:B---34-:R-:W-:Y:S05]  /*7ea0*/  CALL.ABS.NOINC R2 ;  /* 0x0000000002007343 */ /* 0x018fea0003c00000 */
.L_x_134:
[----:B------:R-:W-:Y:S01]  /*7eb0*/  ISETP.NE.AND P0, PT, R65, RZ, PT ;  /* 0x000000ff4100720c */ /* 0x000fe20003f05270 */
[----:B------:R-:W-:Y:S05]  /*7ec0*/  WARPSYNC.ALL ;  /* 0x0000000000007948 */ /* 0x000fea0003800000 */
[----:B------:R-:W-:Y:S01]  /*7ed0*/  R2UR UR4, R25 ;  /* 0x00000000190472ca */ /* 0x000fe200000e0000 */
[----:B------:R-:W2:Y:S01]  /*7ee0*/  S2UR UR5, SR_CgaCtaId ;  /* 0x00000000000579c3 */ /* 0x000ea20000008800 */
[----:B------:R-:W-:Y:S11]  /*7ef0*/  BSSY.RECONVERGENT B0, `(.L_x_135) ;  /* 0x000003e000007945 */ /* 0x000ff60003800200 */
[----:B-1----:R-:W1:Y:S01]  /*7f00*/  LDTM.16dp128bit.x8 R4, tmem[UR4+0x60] ;  /* 0x00006004000479ee */ /* 0x002e620008180000 */
[----:B------:R-:W-:Y:S01]  /*7f10*/  R2UR UR4, R71 ;  /* 0x00000000470472ca */ /* 0x000fe200000e0000 */
[----:B------:R-:W-:Y:S11]  /*7f20*/  NOP ;  /* 0x0000000000007918 */ /* 0x000ff60000000000 */
[----:B------:R-:W-:Y:S01]  /*7f30*/  @!UPT UIADD3 URZ, UPT, UPT, URZ, URZ, URZ ;  /* 0x000000fffffff290 */ /* 0x000fe2000fffe0ff */
[----:B------:R-:W-:Y:S01]  /*7f40*/  UIADD3 UR4, UPT, UPT, UR4, 0x110, URZ ;  /* 0x0000011004047890 */ /* 0x000fe2000fffe0ff */
[C---:B-1----:R-:W-:Y:S03]  /*7f50*/  FMUL R0, R24.reuse, R4 ;  /* 0x0000000418007220 */ /* 0x042fe60000400000 */
[----:B--2---:R-:W-:Y:S01]  /*7f60*/  UPRMT UR4, UR5, 0x654, UR4 ;  /* 0x0000065405047896 */ /* 0x004fe20008000004 */
[C---:B------:R-:W-:Y:S01]  /*7f70*/  FMUL R2, R24.reuse, R5 ;  /* 0x0000000518027220 */ /* 0x040fe20000400000 */
[C---:B------:R-:W-:Y:S01]  /*7f80*/  FMUL R3, R24.reuse, R6 ;  /* 0x0000000618037220 */ /* 0x040fe20000400000 */
[C---:B---3--:R-:W-:Y:S01]  /*7f90*/  FFMA R28, R27.reuse, R32, R0 ;  /* 0x000000201b1c7223 */ /* 0x048fe20000000000 */
        /* <DEDUP_REMOVED lines=11> */
[C---:B------:R-:W-:Y:S01]  /*8050*/  FMUL R9, R24.reuse, R13 ;  /* 0x0000000d18097220 */ /* 0x040fe20000400000 */
[C---:B------:R-:W-:Y:S01]  /*8060*/  FFMA R6, R27.reuse, R38, R6 ;  /* 0x000000261b067223 */ /* 0x040fe20000000006 */
[C---:B------:R-:W-:Y:S01]  /*8070*/  FMUL R10, R24.reuse, R14 ;  /* 0x0000000e180a7220 */ /* 0x040fe20000400000 */
[C---:B------:R-:W-:Y:S01]  /*8080*/  FFMA R7, R27.reuse, R39, R11 ;  /* 0x000000271b077223 */ /* 0x040fe2000000000b */
[C---:B------:R-:W-:Y:S01]  /*8090*/  FMUL R15, R24.reuse, R15 ;  /* 0x0000000f180f7220 */ /* 0x040fe20000400000 */
[----:B------:R-:W-:Y:S01]  /*80a0*/  SYNCS.ARRIVE.TRANS64.RED.A1T0 RZ, [UR4], RZ ;  /* 0x000000ffffff79a7 */ /* 0x000fe20008100404 */
[----:B------:R1:W-:Y:S01]  /*80b0*/  STSM.16.M88.4 [R69+0x6400], R28 ;  /* 0x0064001c45007844 */ /* 0x0003e20000000200 */
        /* <DEDUP_REMOVED lines=13> */
[----:B------:R-:W-:Y:S05]  /*8190*/  FFMA R15, R27, R47, R19 ;  /* 0x0000002f1b0f7223 */ /* 0x000fea0000000013 */
        /* <DEDUP_REMOVED lines=19> */
.L_x_136:
[----:B------:R-:W-:Y:S05]  /*82d0*/  BSYNC.RECONVERGENT B0 ;  /* 0x0000000000007941 */ /* 0x000fea0003800200 */
.L_x_135:
[----:B------:R-:W-:Y:S01]  /*82e0*/  BAR.SYNC.DEFER_BLOCKING 0x1, 0x80 ;  /* 0x0042000000007b1d */ /* 0x000fe20000010000 */
[----:B------:R-:W-:Y:S01]  /*82f0*/  UISETP.NE.AND UP0, UPT, UR47, -0x4, UPT ;  /* 0xfffffffc2f00788c */ /* 0x000fe2000bf05270 */
[----:B------:R-:W-:Y:S08]  /*8300*/  IADD3 R22, PT, PT, R22, 0x1, RZ ;  /* 0x0000000116167810 */ /* 0x000ff00007ffe0ff */
[----:B------:R-:W-:Y:S05]  /*8310*/  BRA.U !UP0, `(.L_x_137) ;  /* 0x0000000108247547 */ /* 0x000fea000b800000 */
[----:B------:R-:W-:Y:S01]  /*8320*/  ISETP.NE.AND P0, PT, R66, RZ, PT ;  /* 0x000000ff4200720c */ /* 0x000fe20003f05270 */
[----:B------:R-:W-:Y:S01]  /*8330*/  IMAD.U32 R0, RZ, RZ, UR46 ;  /* 0x0000002eff007e24 */ /* 0x000fe2000f8e00ff */
[----:B------:R-:W-:Y:S04]  /*8340*/  UIADD3 UR4, UPT, UPT, UR46, 0x1, URZ ;  /* 0x000000012e047890 */ /* 0x000fe8000fffe0ff */
[----:B------:R-:W-:Y:S04]  /*8350*/  UISETP.NE.AND UP0, UPT, UR4, 0x4, UPT ;  /* 0x000000040400788c */ /* 0x000fe8000bf05270 */
[----:B------:R-:W-:Y:S03]  /*8360*/  USEL UR46, UR4, URZ, UP0 ;  /* 0x000000ff042e7287 */ /* 0x000fe60008000000 */
[----:B------:R-:W-:Y:S05]  /*8370*/  @P0 LEA R0, R0, UR44, 0x3 ;  /* 0x0000002c00000c11 */ /* 0x000fea000f8e18ff */
[----:B------:R-:W-:Y:S05]  /*8380*/  @P0 VIADD R0, R0, 0xa0 ;  /* 0x000000a000000836 */ /* 0x000fea0000000000 */
[----:B------:R-:W-:Y:S04]  /*8390*/  @P0 PRMT R0, R72, 0x654, R0 ;  /* 0x0000065448000816 */ /* 0x000fe80000000000 */
[----:B------:R2:W-:Y:S03]  /*83a0*/  @P0 SYNCS.ARRIVE.TRANS64.RED.A1T0 RZ, [R0+URZ], RZ ;  /* 0x000000ff00ff09a7 */ /* 0x0005e600081004ff */
.L_x_137:
[----:B------:R-:W-:Y:S01]  /*83b0*/  R2UR UR5, R54 ;  /* 0x00000000360572ca */ /* 0x000fe200000e0000 */
[----:B------:R-:W-:Y:S01]  /*83c0*/  UISETP.NE.AND UP0, UPT, UR61, URZ, UPT ;  /* 0x000000ff3d00728c */ /* 0x000fe2000bf05270 */
[----:B------:R-:W-:Y:S01]  /*83d0*/  R2UR UR4, R55 ;  /* 0x00000000370472ca */ /* 0x000fe200000e0000 */
[----:B------:R-:W-:Y:S01]  /*83e0*/  UIADD3 UR47, UPT, UPT, UR47, 0x4, URZ ;  /* 0x000000042f2f7890 */ /* 0x000fe2000fffe0ff */
[----:B------:R-:W-:Y:S01]  /*83f0*/  ISETP.NE.AND P0, PT, R59, 0x2, PT ;  /* 0x000000023b00780c */ /* 0x000fe20003f05270 */
[----:B------:R-:W-:Y:S01]  /*8400*/  UMOV UR36, UR60 ;  /* 0x0000003c00247c82 */ /* 0x000fe20008000000 */
[----:B------:R-:W-:Y:S02]  /*8410*/  ISETP.NE.AND P1, PT, R22, 0x4, PT ;  /* 0x000000041600780c */ /* 0x000fe40003f25270 */
[----:B------:R-:W-:Y:S02]  /*8420*/  SEL R2, RZ, 0x1, P0 ;  /* 0x00000001ff027807 */ /* 0x000fe40000000000 */
[----:B--2---:R-:W-:Y:S02]  /*8430*/  SEL R0, RZ, 0x1, P1 ;  /* 0x00000001ff007807 */ /* 0x004fe40000800000 */
[----:B------:R-:W-:Y:S01]  /*8440*/  LOP3.LUT R60, R60, R2, RZ, 0x3c, !PT ;  /* 0x000000023c3c7212 */ /* 0x000fe200078e3cff */
[----:B------:R-:W-:Y:S01]  /*8450*/  UIADD3 UR20, UPT, UPT, UR37, UR5, URZ ;  /* 0x0000000525147290 */ /* 0x000fe2000fffe0ff */
[----:B------:R-:W-:Y:S01]  /*8460*/  LOP3.LUT R61, R61, R0, RZ, 0x3c, !PT ;  /* 0x000000003d3d7212 */ /* 0x000fe200078e3cff */
[----:B------:R-:W-:Y:S01]  /*8470*/  UIADD3 UR16, UPT, UPT, UR38, UR4, URZ ;  /* 0x0000000426107290 */ /* 0x000fe2000fffe0ff */
[----:B------:R-:W-:Y:S02]  /*8480*/  SEL R59, R59, RZ, P0 ;  /* 0x000000ff3b3b7207 */ /* 0x000fe40000000000 */
[----:B------:R-:W-:Y:S01]  /*8490*/  SEL R22, R22, RZ, P1 ;  /* 0x000000ff16167207 */ /* 0x000fe20000800000 */
[----:B------:R-:W-:Y:S08]  /*84a0*/  BRA.U UP0, `(.L_x_138) ;  /* 0xffffffd100987547 */ /* 0x000ff0000b83ffff */
[----:B------:R-:W-:-:S13]  /*84b0*/  R2UR UR4, R56 ;  /* 0x00000000380472ca */ /* 0x000fda00000e0000 */
[----:B------:R-:W-:-:S09]  /*84c0*/  UISETP.NE.AND UP0, UPT, UR4, URZ, UPT ;  /* 0x000000ff0400728c */ /* 0x000fd2000bf05270 */
[----:B------:R-:W-:Y:S05]  /*84d0*/  BRA.U !UP0, `(.L_x_139) ;  /* 0x0000000108487547 */ /* 0x000fea000b800000 */
[----:B------:R-:W2:Y:S02]  /*84e0*/  LDCU.64 UR4, c[0x0][0x890] ;  /* 0x00011200ff0477ac */ /* 0x000ea40008000a00 */
[----:B--2---:R-:W-:-:S04]  /*84f0*/  UISETP.NE.U32.AND UP0, UPT, UR4, URZ, UPT ;  /* 0x000000ff0400728c */ /* 0x004fc8000bf05070 */
[----:B------:R-:W-:-:S09]  /*8500*/  UISETP.NE.AND.EX UP0, UPT, UR5, URZ, UPT, UP0 ;  /* 0x000000ff0500728c */ /* 0x000fd2000bf05300 */
[----:B------:R-:W-:Y:S05]  /*8510*/  BRA.U UP0, `(.L_x_140) ;  /* 0x00000001000c7547 */ /* 0x000fea000b800000 */
[----:B------:R-:W-:-:S13]  /*8520*/  FSETP.NEU.AND P0, PT, R27, RZ, PT ;  /* 0x000000ff1b00720b */ /* 0x000fda0003f0d000 */
[----:B------:R-:W-:Y:S05]  /*8530*/  @!P0 EXIT ;  /* 0x000000000000894d */ /* 0x000fea0003800000 */
[----:B------:R-:W-:Y:S05]  /*8540*/  BRA `(.L_x_139) ;  /* 0x00000000002c7947 */ /* 0x000fea0003800000 */
.L_x_140:
[----:B------:R-:W-:Y:S01]  /*8550*/  ISETP.NE.AND P0, PT, R58, RZ, PT ;  /* 0x000000ff3a00720c */ /* 0x000fe20003f05270 */
[----:B------:R-:W-:-:S12]  /*8560*/  BSSY.RECONVERGENT B0, `(.L_x_139) ;  /* 0x0000009000007945 */ /* 0x000fd80003800200 */
[----:B------:R-:W-:Y:S05]  /*8570*/  @P0 BRA `(.L_x_141) ;  /* 0x0000000000140947 */ /* 0x000fea0003800000 */
[----:B------:R-:W2:Y:S02]  /*8580*/  LDCU.64 UR4, c[0x0][0x888] ;  /* 0x00011100ff0477ac */ /* 0x000ea40008000a00 */
[----:B--2---:R-:W-:-:S04]  /*8590*/  ISETP.NE.U32.AND P0, PT, RZ, UR4, PT ;  /* 0x00000004ff007c0c */ /* 0x004fc8000bf05070 */
[----:B------:R-:W-:-:S13]  /*85a0*/  ISETP.NE.AND.EX P0, PT, RZ, UR5, PT, P0 ;  /* 0x00000005ff007c0c */ /* 0x000fda000bf05300 */
[----:B------:R-:W-:Y:S05]  /*85b0*/  @!P0 EXIT ;  /* 0x000000000000894d */ /* 0x000fea0003800000 */
[----:B------:R-:W-:Y:S05]  /*85c0*/  BRA `(.L_x_142) ;  /* 0x0000000000087947 */ /* 0x000fea0003800000 */
.L_x_141:
[----:B------:R-:W-:-:S13]  /*85d0*/  FSETP.NEU.AND P0, PT, R27, RZ, PT ;  /* 0x000000ff1b00720b */ /* 0x000fda0003f0d000 */
[----:B------:R-:W-:Y:S05]  /*85e0*/  @!P0 EXIT ;  /* 0x000000000000894d */ /* 0x000fea0003800000 */
.L_x_142:
[----:B------:R-:W-:Y:S05]  /*85f0*/  BSYNC.RECONVERGENT B0 ;  /* 0x0000000000007941 */ /* 0x000fea0003800200 */
.L_x_139:
[----:B------:R-:W2:Y:S01]  /*8600*/  S2UR UR5, SR_CgaCtaId ;  /* 0x00000000000579c3 */ /* 0x000ea20000008800 */
[----:B------:R-:W-:Y:S01]  /*8610*/  ULEA UR4, UR46, UR44, 0x3 ;  /* 0x0000002c2e047291 */ /* 0x000fe2000f8e18ff */
[----:B------:R-:W-:-:S04]  /*8620*/  DEPBAR.LE SB0, 0x0 ;  /* 0x000080000000791a */ /* 0x000fc80000000000 */
[----:B------:R-:W-:-:S04]  /*8630*/  UIADD3 UR4, UPT, UPT, UR4, 0xa0, URZ ;  /* 0x000000a004047890 */ /* 0x000fc8000fffe0ff */
[----:B--2---:R-:W-:-:S09]  /*8640*/  UPRMT UR4, UR5, 0x654, UR4 ;  /* 0x0000065405047896 */ /* 0x004fd20008000004 */
[----:B------:R-:W-:Y:S01]  /*8650*/  SYNCS.ARRIVE.TRANS64.RED.A1T0 RZ, [UR4], RZ ;  /* 0x000000ffffff79a7 */ /* 0x000fe20008100404 */
[----:B------:R-:W-:Y:S05]  /*8660*/  EXIT ;  /* 0x000000000000794d */ /* 0x000fea0003800000 */
.L_x_25:
[----:B--2---:R2:W3:Y:S02]  /*8670*/  SYNCS.PHASECHK.TRANS64.TRYWAIT P0, [R0+URZ+0x140], R2 ;  /* 0x00014002000075a7 */ /* 0x0044e400080011ff */
[----:B---3--:R-:W-:Y:S05]  /*8680*/  @!P0 NANOSLEEP.SYNCS 0x989680 ;  /* 0x009896800000895d */ /* 0x008fea0003900000 */
[----:B------:R-:W3:Y:S02]  /*8690*/  @!P0 SYNCS.PHASECHK.TRANS64 P0, [R0+URZ+0x140], R2 ;  /* 0x00014002000085a7 */ /* 0x000ee400080010ff */
[----:B---3--:R-:W-:Y:S05]  /*86a0*/  @!P0 BRA `(.L_x_25) ;  /* 0xfffffffc00f08947 */ /* 0x008fea000383ffff */
[----:B------:R-:W-:Y:S05]  /*86b0*/  BRA `(.L_x_143) ;  /* 0xffffff9400107947 */ /* 0x000fea000383ffff */
.L_x_28:
[----:B--2---:R-:W-:-:S07]  /*86c0*/  MOV R0, UR33 ;  /* 0x0000002100007c02 */ /* 0x004fce0008000f00 */
.L_x_144:
[----:B--2---:R2:W3:Y:S02]  /*86d0*/  SYNCS.PHASECHK.TRANS64.TRYWAIT P0, [R0+URZ+0x40], R3 ;  /* 0x00004003000075a7 */ /* 0x0044e400080011ff */
[----:B---3--:R-:W-:Y:S05]  /*86e0*/  @!P0 NANOSLEEP.SYNCS 0x989680 ;  /* 0x009896800000895d */ /* 0x008fea0003900000 */
[----:B------:R-:W3:Y:S02]  /*86f0*/  @!P0 SYNCS.PHASECHK.TRANS64 P0, [R0+URZ+0x40], R3 ;  /* 0x00004003000085a7 */ /* 0x000ee400080010ff */
[----:B---3--:R-:W-:Y:S05]  /*8700*/  @!P0 BRA `(.L_x_144) ;  /* 0xfffffffc00f08947 */ /* 0x008fea000383ffff */
[----:B------:R-:W-:Y:S05]  /*8710*/  BRA `(.L_x_27) ;  /* 0xffffff9400507947 */ /* 0x000fea000383ffff */
.L_x_35:
[----:B-1----:R-:W-:-:S07]  /*8720*/  MOV R0, UR17 ;  /* 0x0000001100007c02 */ /* 0x002fce0008000f00 */
.L_x_145:
[----:B-1----:R1:W2:Y:S02]  /*8730*/  SYNCS.PHASECHK.TRANS64.TRYWAIT P0, [R0+URZ+0x40], R3 ;  /* 0x00004003000075a7 */ /* 0x0022a400080011ff */
[----:B--2---:R-:W-:Y:S05]  /*8740*/  @!P0 NANOSLEEP.SYNCS 0x989680 ;  /* 0x009896800000895d */ /* 0x004fea0003900000 */
[----:B------:R-:W2:Y:S02]  /*8750*/  @!P0 SYNCS.PHASECHK.TRANS64 P0, [R0+URZ+0x40], R3 ;  /* 0x00004003000085a7 */ /* 0x000ea400080010ff */
[----:B--2---:R-:W-:Y:S05]  /*8760*/  @!P0 BRA `(.L_x_145) ;  /* 0xfffffffc00f08947 */ /* 0x004fea000383ffff */
[----:B------:R-:W-:Y:S05]  /*8770*/  BRA `(.L_x_34) ;  /* 0xffffff9800107947 */ /* 0x000fea000383ffff */
.L_x_40:
[----:B-1----:R1:W2:Y:S02]  /*8780*/  SYNCS.PHASECHK.TRANS64.TRYWAIT P0, [R3+URZ+0xd0], R0 ;  /* 0x0000d000030075a7 */ /* 0x0022a400080011ff */
[----:B--2---:R-:W-:Y:S05]  /*8790*/  @!P0 NANOSLEEP.SYNCS 0x989680 ;  /* 0x009896800000895d */ /* 0x004fea0003900000 */
[----:B------:R-:W2:Y:S02]  /*87a0*/  @!P0 SYNCS.PHASECHK.TRANS64 P0, [R3+URZ+0xd0], R0 ;  /* 0x0000d000030085a7 */ /* 0x000ea400080010ff */
[----:B--2---:R-:W-:Y:S05]  /*87b0*/  @!P0 BRA `(.L_x_40) ;  /* 0xfffffffc00f08947 */ /* 0x004fea000383ffff */
[----:B------:R-:W-:Y:S05]  /*87c0*/  BRA `(.L_x_146) ;  /* 0xffffff9800b07947 */ /* 0x000fea000383ffff */
.L_x_44:
[----:B------:R-:W-:-:S07]  /*87d0*/  MOV R0, UR4 ;  /* 0x0000000400007c02 */ /* 0x000fce0008000f00 */
.L_x_147:
[----:B-1----:R1:W2:Y:S02]  /*87e0*/  SYNCS.PHASECHK.TRANS64.TRYWAIT P0, [R0+URZ], R2 ;  /* 0x00000002000075a7 */ /* 0x0022a400080011ff */
[----:B--2---:R-:W-:Y:S05]  /*87f0*/  @!P0 NANOSLEEP.SYNCS 0x989680 ;  /* 0x009896800000895d */ /* 0x004fea0003900000 */
[----:B------:R-:W2:Y:S02]  /*8800*/  @!P0 SYNCS.PHASECHK.TRANS64 P0, [R0+URZ], R2 ;  /* 0x00000002000085a7 */ /* 0x000ea400080010ff */
[----:B--2---:R-:W-:Y:S05]  /*8810*/  @!P0 BRA `(.L_x_147) ;  /* 0xfffffffc00f08947 */ /* 0x004fea000383ffff */
[----:B------:R-:W-:Y:S05]  /*8820*/  BRA `(.L_x_148) ;  /* 0xffffffa0005c7947 */ /* 0x000fea000383ffff */
.L_x_45:
[----:B------:R-:W-:-:S07]  /*8830*/  MOV R0, UR5 ;  /* 0x0000000500007c02 */ /* 0x000fce0008000f00 */
.L_x_149:
[----:B-1----:R1:W2:Y:S02]  /*8840*/  SYNCS.PHASECHK.TRANS64.TRYWAIT P0, [R0+URZ], R3 ;  /* 0x00000003000075a7 */ /* 0x0022a400080011ff */
[----:B--2---:R-:W-:Y:S05]  /*8850*/  @!P0 NANOSLEEP.SYNCS 0x989680 ;  /* 0x009896800000895d */ /* 0x004fea0003900000 */
[----:B------:R-:W2:Y:S02]  /*8860*/  @!P0 SYNCS.PHASECHK.TRANS64 P0, [R0+URZ], R3 ;  /* 0x00000003000085a7 */ /* 0x000ea400080010ff */
[----:B--2---:R-:W-:Y:S05]  /*8870*/  @!P0 BRA `(.L_x_149) ;  /* 0xfffffffc00f08947 */ /* 0x004fea000383ffff */
[----:B------:R-:W-:Y:S05]  /*8880*/  BRA `(.L_x_150) ;  /* 0xffffffa000687947 */ /* 0x000fea000383ffff */
.L_x_46:
[----:B------:R-:W-:-:S07]  /*8890*/  MOV R0, UR5 ;  /* 0x0000000500007c02 */ /* 0x000fce0008000f00 */
.L_x_151:
[----:B-1----:R1:W2:Y:S02]  /*88a0*/  SYNCS.PHASECHK.TRANS64.TRYWAIT P0, [R0+URZ], R3 ;  /* 0x00000003000075a7 */ /* 0x0022a400080011ff */
[----:B--2---:R-:W-:Y:S05]  /*88b0*/  @!P0 NANOSLEEP.SYNCS 0x989680 ;  /* 0x009896800000895d */ /* 0x004fea0003900000 */
[----:B------:R-:W2:Y:S02]  /*88c0*/  @!P0 SYNCS.PHASECHK.TRANS64 P0, [R0+URZ], R3 ;  /* 0x00000003000085a7 */ /* 0x000ea400080010ff */
[----:B--2---:R-:W-:Y:S05]  /*88d0*/  @!P0 BRA `(.L_x_151) ;  /* 0xfffffffc00f08947 */ /* 0x004fea000383ffff */
[----:B------:R-:W-:Y:S05]  /*88e0*/  BRA `(.L_x_152) ;  /* 0xffffffa000747947 */ /* 0x000fea000383ffff */
.L_x_47:
[----:B------:R-:W-:-:S07]  /*88f0*/  MOV R0, UR5 ;  /* 0x0000000500007c02 */ /* 0x000fce0008000f00 */
.L_x_153:
[----:B-1----:R1:W2:Y:S02]  /*8900*/  SYNCS.PHASECHK.TRANS64.TRYWAIT P0, [R0+URZ], R3 ;  /* 0x00000003000075a7 */ /* 0x0022a400080011ff */
[----:B--2---:R-:W-:Y:S05]  /*8910*/  @!P0 NANOSLEEP.SYNCS 0x989680 ;  /* 0x009896800000895d */ /* 0x004fea0003900000 */
[----:B------:R-:W2:Y:S02]  /*8920*/  @!P0 SYNCS.PHASECHK.TRANS64 P0, [R0+URZ], R3 ;  /* 0x00000003000085a7 */ /* 0x000ea400080010ff */
[----:B--2---:R-:W-:Y:S05]  /*8930*/  @!P0 BRA `(.L_x_153) ;  /* 0xfffffffc00f08947 */ /* 0x004fea000383ffff */
[----:B------:R-:W-:Y:S05]  /*8940*/  BRA `(.L_x_154) ;  /* 0xffffffa000807947 */ /* 0x000fea000383ffff */
.L_x_48:
[----:B------:R-:W-:-:S07]  /*8950*/  MOV R0, UR5 ;  /* 0x0000000500007c02 */ /* 0x000fce0008000f00 */
.L_x_155:
[----:B-1----:R1:W2:Y:S02]  /*8960*/  SYNCS.PHASECHK.TRANS64.TRYWAIT P0, [R0+URZ], R3 ;  /* 0x00000003000075a7 */ /* 0x0022a400080011ff */
[----:B--2---:R-:W-:Y:S05]  /*8970*/  @!P0 NANOSLEEP.SYNCS 0x989680 ;  /* 0x009896800000895d */ /* 0x004fea0003900000 */
[----:B------:R-:W2:Y:S02]  /*8980*/  @!P0 SYNCS.PHASECHK.TRANS64 P0, [R0+URZ], R3 ;  /* 0x00000003000085a7 */ /* 0x000ea400080010ff */
[----:B--2---:R-:W-:Y:S05]  /*8990*/  @!P0 BRA `(.L_x_155) ;  /* 0xfffffffc00f08947 */ /* 0x004fea000383ffff */
[----:B------:R-:W-:Y:S05]  /*89a0*/  BRA `(.L_x_156) ;  /* 0xffffffa0008c7947 */ /* 0x000fea000383ffff */
.L_x_49:
[----:B------:R-:W-:-:S07]  /*89b0*/  MOV R0, UR5 ;  /* 0x0000000500007c02 */ /* 0x000fce0008000f00 */
.L_x_157:
[----:B-1----:R1:W2:Y:S02]  /*89c0*/  SYNCS.PHASECHK.TRANS64.TRYWAIT P0, [R0+URZ], R3 ;  /* 0x00000003000075a7 */ /* 0x0022a400080011ff */
[----:B--2---:R-:W-:Y:S05]  /*89d0*/  @!P0 NANOSLEEP.SYNCS 0x989680 ;  /* 0x009896800000895d */ /* 0x004fea0003900000 */
[----:B------:R-:W2:Y:S02]  /*89e0*/  @!P0 SYNCS.PHASECHK.TRANS64 P0, [R0+URZ], R3 ;  /* 0x00000003000085a7 */ /* 0x000ea400080010ff */
[----:B--2---:R-:W-:Y:S05]  /*89f0*/  @!P0 BRA `(.L_x_157) ;  /* 0xfffffffc00f08947 */ /* 0x004fea000383ffff */
[----:B------:R-:W-:Y:S05]  /*8a00*/  BRA `(.L_x_158) ;  /* 0xffffffa000987947 */ /* 0x000fea000383ffff */
.L_x_50:
[----:B------:R-:W-:-:S07]  /*8a10*/  MOV R0, UR5 ;  /* 0x0000000500007c02 */ /* 0x000fce0008000f00 */
.L_x_159:
[----:B-1----:R1:W2:Y:S02]  /*8a20*/  SYNCS.PHASECHK.TRANS64.TRYWAIT P0, [R0+URZ], R3 ;  /* 0x00000003000075a7 */ /* 0x0022a400080011ff */
[----:B--2---:R-:W-:Y:S05]  /*8a30*/  @!P0 NANOSLEEP.SYNCS 0x989680 ;  /* 0x009896800000895d */ /* 0x004fea0003900000 */
[----:B------:R-:W2:Y:S02]  /*8a40*/  @!P0 SYNCS.PHASECHK.TRANS64 P0, [R0+URZ], R3 ;  /* 0x00000003000085a7 */ /* 0x000ea400080010ff */
[----:B--2---:R-:W-:Y:S05]  /*8a50*/  @!P0 BRA `(.L_x_159) ;  /* 0xfffffffc00f08947 */ /* 0x004fea000383ffff */
[----:B------:R-:W-:Y:S05]  /*8a60*/  BRA `(.L_x_160) ;  /* 0xffffffa000a47947 */ /* 0x000fea000383ffff */
.L_x_53:
[----:B-1----:R1:W2:Y:S02]  /*8a70*/  SYNCS.PHASECHK.TRANS64.TRYWAIT P0, [R2+URZ+0x130], R4 ;  /* 0x00013004020075a7 */ /* 0x0022a400080011ff */
[----:B--2---:R-:W-:Y:S05]  /*8a80*/  @!P0 NANOSLEEP.SYNCS 0x989680 ;  /* 0x009896800000895d */ /* 0x004fea0003900000 */
[----:B------:R-:W2:Y:S02]  /*8a90*/  @!P0 SYNCS.PHASECHK.TRANS64 P0, [R2+URZ+0x130], R4 ;  /* 0x00013004020085a7 */ /* 0x000ea400080010ff */
[----:B--2---:R-:W-:Y:S05]  /*8aa0*/  @!P0 BRA `(.L_x_53) ;  /* 0xfffffffc00f08947 */ /* 0x004fea000383ffff */
[----:B------:R-:W-:Y:S05]  /*8ab0*/  BRA `(.L_x_161) ;  /* 0xffffffa400087947 */ /* 0x000fea000383ffff */
.L_x_54:
[----:B------:R-:W-:-:S07]  /*8ac0*/  MOV R2, UR4 ;  /* 0x0000000400027c02 */ /* 0x000fce0008000f00 */
.L_x_162:
[----:B-1----:R1:W2:Y:S02]  /*8ad0*/  SYNCS.PHASECHK.TRANS64.TRYWAIT P0, [R2+URZ+0xe0], R5 ;  /* 0x0000e005020075a7 */ /* 0x0022a400080011ff */
[----:B--2---:R-:W-:Y:S05]  /*8ae0*/  @!P0 NANOSLEEP.SYNCS 0x989680 ;  /* 0x009896800000895d */ /* 0x004fea0003900000 */
[----:B------:R-:W2:Y:S02]  /*8af0*/  @!P0 SYNCS.PHASECHK.TRANS64 P0, [R2+URZ+0xe0], R5 ;  /* 0x0000e005020085a7 */ /* 0x000ea400080010ff */
[----:B--2---:R-:W-:Y:S05]  /*8b00*/  @!P0 BRA `(.L_x_162) ;  /* 0xfffffffc00f08947 */ /* 0x004fea000383ffff */
[----:B------:R-:W-:Y:S05]  /*8b10*/  BRA `(.L_x_163) ;  /* 0xffffffa400187947 */ /* 0x000fea000383ffff */
.L_x_55:
[----:B-1----:R1:W2:Y:S02]  /*8b20*/  SYNCS.PHASECHK.TRANS64.TRYWAIT P1, [R2+URZ+0xd0], R4 ;  /* 0x0000d004020075a7 */ /* 0x0022a400080211ff */
[----:B--2---:R-:W-:Y:S05]  /*8b30*/  @!P1 NANOSLEEP.SYNCS 0x989680 ;  /* 0x009896800000995d */ /* 0x004fea0003900000 */
[----:B------:R-:W2:Y:S02]  /*8b40*/  @!P1 SYNCS.PHASECHK.TRANS64 P1, [R2+URZ+0xd0], R4 ;  /* 0x0000d004020095a7 */ /* 0x000ea400080210ff */
[----:B--2---:R-:W-:Y:S05]  /*8b50*/  @!P1 BRA `(.L_x_55) ;  /* 0xfffffffc00f09947 */ /* 0x004fea000383ffff */
[----:B------:R-:W-:Y:S05]  /*8b60*/  BRA `(.L_x_164) ;  /* 0xffffffa400487947 */ /* 0x000fea000383ffff */
.L_x_58:
[----:B------:R-:W-:-:S07]  /*8b70*/  MOV R0, UR4 ;  /* 0x0000000400007c02 */ /* 0x000fce0008000f00 */
.L_x_165:
[----:B-1----:R1:W2:Y:S02]  /*8b80*/  SYNCS.PHASECHK.TRANS64.TRYWAIT P0, [R0+URZ+0xe0], R2 ;  /* 0x0000e002000075a7 */ /* 0x0022a400080011ff */
[----:B--2---:R-:W-:Y:S05]  /*8b90*/  @!P0 NANOSLEEP.SYNCS 0x989680 ;  /* 0x009896800000895d */ /* 0x004fea0003900000 */
[----:B------:R-:W2:Y:S02]  /*8ba0*/  @!P0 SYNCS.PHASECHK.TRANS64 P0, [R0+URZ+0xe0], R2 ;  /* 0x0000e002000085a7 */ /* 0x000ea400080010ff */
[----:B--2---:R-:W-:Y:S05]  /*8bb0*/  @!P0 BRA `(.L_x_165) ;  /* 0xfffffffc00f08947 */ /* 0x004fea000383ffff */
[----:B------:R-:W-:Y:S05]  /*8bc0*/  BRA `(.L_x_57) ;  /* 0xffffffa4009c7947 */ /* 0x000fea000383ffff */
.L_x_65:
[----:B-1----:R1:W2:Y:S02]  /*8bd0*/  SYNCS.PHASECHK.TRANS64.TRYWAIT P1, [R0+URZ+0xd0], R2 ;  /* 0x0000d002000075a7 */ /* 0x0022a400080211ff */
[----:B--2---:R-:W-:Y:S05]  /*8be0*/  @!P1 NANOSLEEP.SYNCS 0x989680 ;  /* 0x009896800000995d */ /* 0x004fea0003900000 */
[----:B------:R-:W2:Y:S02]  /*8bf0*/  @!P1 SYNCS.PHASECHK.TRANS64 P1, [R0+URZ+0xd0], R2 ;  /* 0x0000d002000095a7 */ /* 0x000ea400080210ff */
[----:B--2---:R-:W-:Y:S05]  /*8c00*/  @!P1 BRA `(.L_x_65) ;  /* 0xfffffffc00f09947 */ /* 0x004fea000383ffff */
[----:B------:R-:W-:Y:S05]  /*8c10*/  BRA `(.L_x_166) ;  /* 0xffffffac00147947 */ /* 0x000fea000383ffff */
.L_x_66:
[----:B------:R-:W-:-:S07]  /*8c20*/  MOV R2, UR31 ;  /* 0x0000001f00027c02 */ /* 0x000fce0008000f00 */
.L_x_167:
[----:B-1----:R1:W2:Y:S02]  /*8c30*/  SYNCS.PHASECHK.TRANS64.TRYWAIT P0, [R2+URZ+0x110], R0 ;  /* 0x00011000020075a7 */ /* 0x0022a400080011ff */
[----:B--2---:R-:W-:Y:S05]  /*8c40*/  @!P0 NANOSLEEP.SYNCS 0x989680 ;  /* 0x009896800000895d */ /* 0x004fea0003900000 */
[----:B------:R-:W2:Y:S02]  /*8c50*/  @!P0 SYNCS.PHASECHK.TRANS64 P0, [R2+URZ+0x110], R0 ;  /* 0x00011000020085a7 */ /* 0x000ea400080010ff */
[----:B--2---:R-:W-:Y:S05]  /*8c60*/  @!P0 BRA `(.L_x_167) ;  /* 0xfffffffc00f08947 */ /* 0x004fea000383ffff */
[----:B------:R-:W-:Y:S05]  /*8c70*/  BRA `(.L_x_168) ;  /* 0xffffffac00647947 */ /* 0x000fea000383ffff */
.L_x_69:
[----:B------:R-:W-:Y:S07]  /*8c80*/  MOV R0, UR5 ;  /* 0x0000000500007c02 */ /* 0x000fee0008000f00 */
.L_x_169:
[----:B-1----:R1:W2:Y:S02]  /*8c90*/  SYNCS.PHASECHK.TRANS64.TRYWAIT P0, [R0+URZ], R2 ;  /* 0x00000002000075a7 */ /* 0x0022a400080011ff */
[----:B--2---:R-:W-:Y:S05]  /*8ca0*/  @!P0 NANOSLEEP.SYNCS 0x989680 ;  /* 0x009896800000895d */ /* 0x004fea0003900000 */
[----:B------:R-:W2:Y:S02]  /*8cb0*/  @!P0 SYNCS.PHASECHK.TRANS64 P0, [R0+URZ], R2 ;  /* 0x00000002000085a7 */ /* 0x000ea400080010ff */
[----:B--2---:R-:W-:Y:S05]  /*8cc0*/  @!P0 BRA `(.L_x_169) ;  /* 0xfffffffc00f08947 */ /* 0x004fea000383ffff */
[----:B------:R-:W-:Y:S05]  /*8cd0*/  BRA `(.L_x_68) ;  /* 0xffffffac00807947 */ /* 0x000fea000383ffff */
.L_x_72:
[----:B------:R-:W-:-:S07]  /*8ce0*/  MOV R0, UR4 ;  /* 0x0000000400007c02 */ /* 0x000fce0008000f00 */
.L_x_170:
[----:B--2---:R2:W4:Y:S02]  /*8cf0*/  SYNCS.PHASECHK.TRANS64.TRYWAIT P0, [R0+URZ], R2 ;  /* 0x00000002000075a7 */ /* 0x00452400080011ff */
[----:B----4-:R-:W-:Y:S05]  /*8d00*/  @!P0 NANOSLEEP.SYNCS 0x989680 ;  /* 0x009896800000895d */ /* 0x010fea0003900000 */
[----:B------:R-:W4:Y:S02]  /*8d10*/  @!P0 SYNCS.PHASECHK.TRANS64 P0, [R0+URZ], R2 ;  /* 0x00000002000085a7 */ /* 0x000f2400080010ff */
[----:B----4-:R-:W-:Y:S05]  /*8d20*/  @!P0 BRA `(.L_x_170) ;  /* 0xfffffffc00f08947 */ /* 0x010fea000383ffff */
[----:B------:R-:W-:Y:S05]  /*8d30*/  BRA `(.L_x_171) ;  /* 0xffffffb0005c7947 */ /* 0x000fea000383ffff */
.L_x_73:
[----:B------:R-:W-:-:S07]  /*8d40*/  MOV R0, UR5 ;  /* 0x0000000500007c02 */ /* 0x000fce0008000f00 */
.L_x_172:
[----:B-1----:R1:W2:Y:S02]  /*8d50*/  SYNCS.PHASECHK.TRANS64.TRYWAIT P0, [R0+URZ], R3 ;  /* 0x00000003000075a7 */ /* 0x0022a400080011ff */
[----:B--2---:R-:W-:Y:S05]  /*8d60*/  @!P0 NANOSLEEP.SYNCS 0x989680 ;  /* 0x009896800000895d */ /* 0x004fea0003900000 */
[----:B------:R-:W2:Y:S02]  /*8d70*/  @!P0 SYNCS.PHASECHK.TRANS64 P0, [R0+URZ], R3 ;  /* 0x00000003000085a7 */ /* 0x000ea400080010ff */
[----:B--2---:R-:W-:Y:S05]  /*8d80*/  @!P0 BRA `(.L_x_172) ;  /* 0xfffffffc00f08947 */ /* 0x004fea000383ffff */
[----:B------:R-:W-:Y:S05]  /*8d90*/  BRA `(.L_x_173) ;  /* 0xffffffb000687947 */ /* 0x000fea000383ffff */
.L_x_74:
[----:B------:R-:W-:-:S07]  /*8da0*/  MOV R0, UR5 ;  /* 0x0000000500007c02 */ /* 0x000fce0008000f00 */
.L_x_174:
[----:B-1----:R1:W2:Y:S02]  /*8db0*/  SYNCS.PHASECHK.TRANS64.TRYWAIT P0, [R0+URZ], R3 ;  /* 0x00000003000075a7 */ /* 0x0022a400080011ff */
[----:B--2---:R-:W-:Y:S05]  /*8dc0*/  @!P0 NANOSLEEP.SYNCS 0x989680 ;  /* 0x009896800000895d */ /* 0x004fea0003900000 */
[----:B------:R-:W2:Y:S02]  /*8dd0*/  @!P0 SYNCS.PHASECHK.TRANS64 P0, [R0+URZ], R3 ;  /* 0x00000003000085a7 */ /* 0x000ea400080010ff */
[----:B--2---:R-:W-:Y:S05]  /*8de0*/  @!P0 BRA `(.L_x_174) ;  /* 0xfffffffc00f08947 */ /* 0x004fea000383ffff */
[----:B------:R-:W-:Y:S05]  /*8df0*/  BRA `(.L_x_175) ;  /* 0xffffffb000747947 */ /* 0x000fea000383ffff */
.L_x_75:
[----:B-1----:R-:W-:-:S07]  /*8e00*/  MOV R0, UR4 ;  /* 0x0000000400007c02 */ /* 0x002fce0008000f00 */
.L_x_176:
[----:B-1----:R1:W2:Y:S02]  /*8e10*/  SYNCS.PHASECHK.TRANS64.TRYWAIT P0, [R0+URZ], R2 ;  /* 0x00000002000075a7 */ /* 0x0022a400080011ff */
[----:B--2---:R-:W-:Y:S05]  /*8e20*/  @!P0 NANOSLEEP.SYNCS 0x989680 ;  /* 0x009896800000895d */ /* 0x004fea0003900000 */
[----:B------:R-:W2:Y:S02]  /*8e30*/  @!P0 SYNCS.PHASECHK.TRANS64 P0, [R0+URZ], R2 ;  /* 0x00000002000085a7 */ /* 0x000ea400080010ff */
[----:B--2---:R-:W-:Y:S05]  /*8e40*/  @!P0 BRA `(.L_x_176) ;  /* 0xfffffffc00f08947 */ /* 0x004fea000383ffff */
[----:B------:R-:W-:Y:S05]  /*8e50*/  BRA `(.L_x_177) ;  /* 0xffffffb000807947 */ /* 0x000fea000383ffff */
.L_x_80:
[----:B--2---:R2:W3:Y:S02]  /*8e60*/  SYNCS.PHASECHK.TRANS64.TRYWAIT P0, [R12+URZ+0xd0], R0 ;  /* 0x0000d0000c0075a7 */ /* 0x0044e400080011ff */
[----:B---3--:R-:W-:Y:S05]  /*8e70*/  @!P0 NANOSLEEP.SYNCS 0x989680 ;  /* 0x009896800000895d */ /* 0x008fea0003900000 */
[----:B------:R-:W3:Y:S02]  /*8e80*/  @!P0 SYNCS.PHASECHK.TRANS64 P0, [R12+URZ+0xd0], R0 ;  /* 0x0000d0000c0085a7 */ /* 0x000ee400080010ff */
[----:B---3--:R-:W-:Y:S05]  /*8e90*/  @!P0 BRA `(.L_x_80) ;  /* 0xfffffffc00f08947 */ /* 0x008fea000383ffff */
[----:B------:R-:W-:Y:S05]  /*8ea0*/  BRA `(.L_x_178) ;  /* 0xffffffb400b07947 */ /* 0x000fea000383ffff */
.L_x_83:
[----:B--2---:R-:W-:Y:S07]  /*8eb0*/  MOV R0, UR21 ;  /* 0x0000001500007c02 */ /* 0x004fee0008000f00 */
.L_x_179:
[----:B--2---:R2:W3:Y:S02]  /*8ec0*/  SYNCS.PHASECHK.TRANS64.TRYWAIT P2, [R0+URZ+0xc8], R6 ;  /* 0x0000c806000075a7 */ /* 0x0044e400080411ff */
[----:B---3--:R-:W-:Y:S05]  /*8ed0*/  @!P2 NANOSLEEP.SYNCS 0x989680 ;  /* 0x009896800000a95d */ /* 0x008fea0003900000 */
[----:B------:R-:W3:Y:S02]  /*8ee0*/  @!P2 SYNCS.PHASECHK.TRANS64 P2, [R0+URZ+0xc8], R6 ;  /* 0x0000c8060000a5a7 */ /* 0x000ee400080410ff */
[----:B---3--:R-:W-:Y:S05]  /*8ef0*/  @!P2 BRA `(.L_x_179) ;  /* 0xfffffffc00f0a947 */ /* 0x008fea000383ffff */
[----:B------:R-:W-:Y:S05]  /*8f00*/  BRA `(.L_x_82) ;  /* 0xffffffbc00187947 */ /* 0x000fea000383ffff */
.L_x_86:
[----:B------:R-:W-:Y:S07]  /*8f10*/  MOV R0, UR21 ;  /* 0x0000001500007c02 */ /* 0x000fee0008000f00 */
.L_x_180:
[----:B--2---:R2:W3:Y:S02]  /*8f20*/  SYNCS.PHASECHK.TRANS64.TRYWAIT P0, [R0+URZ+0xa0], R9 ;  /* 0x0000a009000075a7 */ /* 0x0044e400080011ff */
[----:B---3--:R-:W-:Y:S05]  /*8f30*/  @!P0 NANOSLEEP.SYNCS 0x989680 ;  /* 0x009896800000895d */ /* 0x008fea0003900000 */
[----:B------:R-:W3:Y:S02]  /*8f40*/  @!P0 SYNCS.PHASECHK.TRANS64 P0, [R0+URZ+0xa0], R9 ;  /* 0x0000a009000085a7 */ /* 0x000ee400080010ff */
[----:B---3--:R-:W-:Y:S05]  /*8f50*/  @!P0 BRA `(.L_x_180) ;  /* 0xfffffffc00f08947 */ /* 0x008fea000383ffff */
[----:B------:R-:W-:Y:S05]  /*8f60*/  BRA `(.L_x_181) ;  /* 0xffffffbc00747947 */ /* 0x000fea000383ffff */
.L_x_87:
[----:B------:R-:W-:Y:S07]  /*8f70*/  MOV R0, UR21 ;  /* 0x0000001500007c02 */ /* 0x000fee0008000f00 */
.L_x_182:
[----:B--2---:R2:W3:Y:S02]  /*8f80*/  SYNCS.PHASECHK.TRANS64.TRYWAIT P0, [R0+URZ+0xa8], R9 ;  /* 0x0000a809000075a7 */ /* 0x0044e400080011ff */
[----:B---3--:R-:W-:Y:S05]  /*8f90*/  @!P0 NANOSLEEP.SYNCS 0x989680 ;  /* 0x009896800000895d */ /* 0x008fea0003900000 */
[----:B------:R-:W3:Y:S02]  /*8fa0*/  @!P0 SYNCS.PHASECHK.TRANS64 P0, [R0+URZ+0xa8], R9 ;  /* 0x0000a809000085a7 */ /* 0x000ee400080010ff */
[----:B---3--:R-:W-:Y:S05]  /*8fb0*/  @!P0 BRA `(.L_x_182) ;  /* 0xfffffffc00f08947 */ /* 0x008fea000383ffff */
[----:B------:R-:W-:Y:S05]  /*8fc0*/  BRA `(.L_x_183) ;  /* 0xffffffbc00ac7947 */ /* 0x000fea000383ffff */
.L_x_88:
[----:B------:R-:W-:Y:S07]  /*8fd0*/  MOV R0, UR21 ;  /* 0x0000001500007c02 */ /* 0x000fee0008000f00 */
.L_x_184:
[----:B--2---:R2:W3:Y:S02]  /*8fe0*/  SYNCS.PHASECHK.TRANS64.TRYWAIT P0, [R0+URZ+0xb0], R9 ;  /* 0x0000b009000075a7 */ /* 0x0044e400080011ff */
[----:B---3--:R-:W-:Y:S05]  /*8ff0*/  @!P0 NANOSLEEP.SYNCS 0x989680 ;  /* 0x009896800000895d */ /* 0x008fea0003900000 */
[----:B------:R-:W3:Y:S02]  /*9000*/  @!P0 SYNCS.PHASECHK.TRANS64 P0, [R0+URZ+0xb0], R9 ;  /* 0x0000b009000085a7 */ /* 0x000ee400080010ff */
[----:B---3--:R-:W-:Y:S05]  /*9010*/  @!P0 BRA `(.L_x_184) ;  /* 0xfffffffc00f08947 */ /* 0x008fea000383ffff */
[----:B------:R-:W-:Y:S05]  /*9020*/  BRA `(.L_x_185) ;  /* 0xffffffbc00f07947 */ /* 0x000fea000383ffff */
.L_x_89:
[----:B------:R-:W-:Y:S07]  /*9030*/  MOV R0, UR21 ;  /* 0x0000001500007c02 */ /* 0x000fee0008000f00 */
.L_x_186:
[----:B--2---:R2:W3:Y:S02]  /*9040*/  SYNCS.PHASECHK.TRANS64.TRYWAIT P0, [R0+URZ+0xb8], R9 ;  /* 0x0000b809000075a7 */ /* 0x0044e400080011ff */
[----:B---3--:R-:W-:Y:S05]  /*9050*/  @!P0 NANOSLEEP.SYNCS 0x989680 ;  /* 0x009896800000895d */ /* 0x008fea0003900000 */
[----:B------:R-:W3:Y:S02]  /*9060*/  @!P0 SYNCS.PHASECHK.TRANS64 P0, [R0+URZ+0xb8], R9 ;  /* 0x0000b809000085a7 */ /* 0x000ee400080010ff */
[----:B---3--:R-:W-:Y:S05]  /*9070*/  @!P0 BRA `(.L_x_186) ;  /* 0xfffffffc00f08947 */ /* 0x008fea000383ffff */
[----:B------:R-:W-:Y:S05]  /*9080*/  BRA `(.L_x_187) ;  /* 0xffffffc000307947 */ /* 0x000fea000383ffff */
.L_x_91:
[----:B------:R-:W-:-:S07]  /*9090*/  MOV R0, UR21 ;  /* 0x0000001500007c02 */ /* 0x000fce0008000f00 */
.L_x_188:
[----:B---3--:R3:W4:Y:S02]  /*90a0*/  SYNCS.PHASECHK.TRANS64.TRYWAIT P0, [R0+URZ+0xa0], R2 ;  /* 0x0000a002000075a7 */ /* 0x00872400080011ff */
[----:B----4-:R-:W-:Y:S05]  /*90b0*/  @!P0 NANOSLEEP.SYNCS 0x989680 ;  /* 0x009896800000895d */ /* 0x010fea0003900000 */
[----:B------:R-:W4:Y:S02]  /*90c0*/  @!P0 SYNCS.PHASECHK.TRANS64 P0, [R0+URZ+0xa0], R2 ;  /* 0x0000a002000085a7 */ /* 0x000f2400080010ff */
[----:B----4-:R-:W-:Y:S05]  /*90d0*/  @!P0 BRA `(.L_x_188) ;  /* 0xfffffffc00f08947 */ /* 0x010fea000383ffff */
[----:B------:R-:W-:Y:S05]  /*90e0*/  BRA `(.L_x_189) ;  /* 0xffffffc000a87947 */ /* 0x000fea000383ffff */
.L_x_92:
[----:B---3--:R-:W-:-:S07]  /*90f0*/  MOV R0, UR21 ;  /* 0x0000001500007c02 */ /* 0x008fce0008000f00 */
.L_x_190:
[----:B---3--:R3:W4:Y:S02]  /*9100*/  SYNCS.PHASECHK.TRANS64.TRYWAIT P0, [R0+URZ+0xa8], R2 ;  /* 0x0000a802000075a7 */ /* 0x00872400080011ff */
[----:B----4-:R-:W-:Y:S05]  /*9110*/  @!P0 NANOSLEEP.SYNCS 0x989680 ;  /* 0x009896800000895d */ /* 0x010fea0003900000 */
[----:B------:R-:W4:Y:S02]  /*9120*/  @!P0 SYNCS.PHASECHK.TRANS64 P0, [R0+URZ+0xa8], R2 ;  /* 0x0000a802000085a7 */ /* 0x000f2400080010ff */
[----:B----4-:R-:W-:Y:S05]  /*9130*/  @!P0 BRA `(.L_x_190) ;  /* 0xfffffffc00f08947 */ /* 0x010fea000383ffff */
[----:B------:R-:W-:Y:S05]  /*9140*/  BRA `(.L_x_191) ;  /* 0xffffffc000987947 */ /* 0x000fea000383ffff */
.L_x_93:
[----:B---3--:R-:W-:-:S07]  /*9150*/  MOV R0, UR21 ;  /* 0x0000001500007c02 */ /* 0x008fce0008000f00 */
.L_x_192:
[----:B---3--:R3:W4:Y:S02]  /*9160*/  SYNCS.PHASECHK.TRANS64.TRYWAIT P0, [R0+URZ+0xb0], R2 ;  /* 0x0000b002000075a7 */ /* 0x00872400080011ff */
[----:B----4-:R-:W-:Y:S05]  /*9170*/  @!P0 NANOSLEEP.SYNCS 0x989680 ;  /* 0x009896800000895d */ /* 0x010fea0003900000 */
[----:B------:R-:W4:Y:S02]  /*9180*/  @!P0 SYNCS.PHASECHK.TRANS64 P0, [R0+URZ+0xb0], R2 ;  /* 0x0000b002000085a7 */ /* 0x000f2400080010ff */
[----:B----4-:R-:W-:Y:S05]  /*9190*/  @!P0 BRA `(.L_x_192) ;  /* 0xfffffffc00f08947 */ /* 0x010fea000383ffff */
[----:B------:R-:W-:Y:S05]  /*91a0*/  BRA `(.L_x_193) ;  /* 0xffffffc000887947 */ /* 0x000fea000383ffff */
.L_x_95:
[----:B-1----:R1:W2:Y:S02]  /*91b0*/  SYNCS.PHASECHK.TRANS64.TRYWAIT P0, [R3+URZ+0xd0], R0 ;  /* 0x0000d000030075a7 */ /* 0x0022a400080011ff */
[----:B--2---:R-:W-:Y:S05]  /*91c0*/  @!P0 NANOSLEEP.SYNCS 0x989680 ;  /* 0x009896800000895d */ /* 0x004fea0003900000 */
[----:B------:R-:W2:Y:S02]  /*91d0*/  @!P0 SYNCS.PHASECHK.TRANS64 P0, [R3+URZ+0xd0], R0 ;  /* 0x0000d000030085a7 */ /* 0x000ea400080010ff */
[----:B--2---:R-:W-:Y:S05]  /*91e0*/  @!P0 BRA `(.L_x_95) ;  /* 0xfffffffc00f08947 */ /* 0x004fea000383ffff */
[----:B------:R-:W-:Y:S05]  /*91f0*/  BRA `(.L_x_194) ;  /* 0xffffffc400587947 */ /* 0x000fea000383ffff */
.L_x_106:
[----:B-1----:R-:W-:Y:S04]  /*9200*/  MOV R0, UR44 ;  /* 0x0000002c00007c02 */ /* 0x002fe80008000f00 */
[----:B------:R1:W2:Y:S03]  /*9210*/  SYNCS.PHASECHK.TRANS64.TRYWAIT P1, [R0+URZ+0x80], R3 ;  /* 0x00008003000075a7 */ /* 0x0002a600080211ff */
[----:B--2---:R-:W-:Y:S05]  /*9220*/  @!P1 NANOSLEEP.SYNCS 0x989680 ;  /* 0x009896800000995d */ /* 0x004fea0003900000 */
[----:B------:R-:W2:Y:S02]  /*9230*/  @!P1 SYNCS.PHASECHK.TRANS64 P1, [R0+URZ+0x80], R3 ;  /* 0x00008003000095a7 */ /* 0x000ea400080210ff */
[----:B--2---:R-:W-:Y:S05]  /*9240*/  @!P1 BRA `(.L_x_106) ;  /* 0xfffffffc00ec9947 */ /* 0x004fea000383ffff */
[----:B------:R-:W-:Y:S05]  /*9250*/  BRA `(.L_x_105) ;  /* 0xffffffd000ec7947 */ /* 0x000fea000383ffff */
.L_x_108:
[----:B-1----:R1:W3:Y:S02]  /*9260*/  SYNCS.PHASECHK.TRANS64.TRYWAIT P0, [R71+URZ+0xf0], R2 ;  /* 0x0000f002470075a7 */ /* 0x0022e400080011ff */
[----:B---3--:R-:W-:Y:S05]  /*9270*/  @!P0 NANOSLEEP.SYNCS 0x989680 ;  /* 0x009896800000895d */ /* 0x008fea0003900000 */
[----:B------:R-:W3:Y:S02]  /*9280*/  @!P0 SYNCS.PHASECHK.TRANS64 P0, [R71+URZ+0xf0], R2 ;  /* 0x0000f002470085a7 */ /* 0x000ee400080010ff */
[----:B---3--:R-:W-:Y:S05]  /*9290*/  @!P0 BRA `(.L_x_108) ;  /* 0xfffffffc00f08947 */ /* 0x008fea000383ffff */
[----:B------:R-:W-:Y:S05]  /*92a0*/  BRA `(.L_x_107) ;  /* 0xffffffd400187947 */ /* 0x000fea000383ffff */
.L_x_117:
[----:B-1----:R1:W2:Y:S02]  /*92b0*/  SYNCS.PHASECHK.TRANS64.TRYWAIT P0, [R2+URZ+0x80], R0 ;  /* 0x00008000020075a7 */ /* 0x0022a400080011ff */
[----:B--2---:R-:W-:Y:S05]  /*92c0*/  @!P0 NANOSLEEP.SYNCS 0x989680 ;  /* 0x009896800000895d */ /* 0x004fea0003900000 */
[----:B------:R-:W2:Y:S02]  /*92d0*/  @!P0 SYNCS.PHASECHK.TRANS64 P0, [R2+URZ+0x80], R0 ;  /* 0x00008000020085a7 */ /* 0x000ea400080010ff */
[----:B--2---:R-:W-:Y:S05]  /*92e0*/  @!P0 BRA `(.L_x_117) ;  /* 0xfffffffc00f08947 */ /* 0x004fea000383ffff */
[----:B------:R-:W-:Y:S05]  /*92f0*/  BRA `(.L_x_116) ;  /* 0xffffffd800bc7947 */ /* 0x000fea000383ffff */
.L_x_125:
[----:B-1----:R1:W2:Y:S02]  /*9300*/  SYNCS.PHASECHK.TRANS64.TRYWAIT P0, [R0+URZ+0x80], R5 ;  /* 0x00008005000075a7 */ /* 0x0022a400080011ff */
[----:B--2---:R-:W-:Y:S05]  /*9310*/  @!P0 NANOSLEEP.SYNCS 0x989680 ;  /* 0x009896800000895d */ /* 0x004fea0003900000 */
[----:B------:R-:W2:Y:S02]  /*9320*/  @!P0 SYNCS.PHASECHK.TRANS64 P0, [R0+URZ+0x80], R5 ;  /* 0x00008005000085a7 */ /* 0x000ea400080010ff */
[----:B--2---:R-:W-:Y:S05]  /*9330*/  @!P0 BRA `(.L_x_125) ;  /* 0xfffffffc00f08947 */ /* 0x004fea000383ffff */
[----:B------:R-:W-:Y:S05]  /*9340*/  BRA `(.L_x_124) ;  /* 0xffffffe000847947 */ /* 0x000fea000383ffff */
.L_x_133:
[----:B--2---:R2:W3:Y:S02]  /*9350*/  SYNCS.PHASECHK.TRANS64.TRYWAIT P0, [R2+URZ+0x80], R0 ;  /* 0x00008000020075a7 */ /* 0x0044e400080011ff */
[----:B---3--:R-:W-:Y:S05]  /*9360*/  @!P0 NANOSLEEP.SYNCS 0x989680 ;  /* 0x009896800000895d */ /* 0x008fea0003900000 */
[----:B------:R-:W3:Y:S02]  /*9370*/  @!P0 SYNCS.PHASECHK.TRANS64 P0, [R2+URZ+0x80], R0 ;  /* 0x00008000020085a7 */ /* 0x000ee400080010ff */
[----:B---3--:R-:W-:Y:S05]  /*9380*/  @!P0 BRA `(.L_x_133) ;  /* 0xfffffffc00f08947 */ /* 0x008fea000383ffff */
[----:B------:R-:W-:Y:S05]  /*9390*/  BRA `(.L_x_132) ;  /* 0xffffffe800487947 */ /* 0x000fea000383ffff */
        .weak           $__internal_0_$__cuda_sm10x_tcgen05_guardrail_trap_col_being_dealloced_not_returned_by_alloc
        .type           $__internal_0_$__cuda_sm10x_tcgen05_guardrail_trap_col_being_dealloced_not_returned_by_alloc,@function
        .size           $__internal_0_$__cuda_sm10x_tcgen05_guardrail_trap_col_being_dealloced_not_returned_by_alloc,($__internal_1_$__cuda_sm10x_tcgen05_guardrail_trap_phase_invalid_during_alloc - $__internal_0_$__cuda_sm10x_tcgen05_guardrail_trap_col_being_dealloced_not_returned_by_alloc)
$__internal_0_$__cuda_sm10x_tcgen05_guardrail_trap_col_being_dealloced_not_returned_by_alloc:
[----:B------:R-:W-:Y:S05]  /*93a0*/  BPT.TRAP 0x1 ;  /* 0x000000040000795c */ /* 0x000fea0000300000 */
[----:B------:R-:W-:-:S04]  /*93b0*/  HFMA2 R3, -RZ, RZ, 0, 0 ;  /* 0x00000000ff037431 */ /* 0x000fc800000001ff */
[----:B------:R-:W-:Y:S05]  /*93c0*/  RET.REL.NODEC R2 `(_ZN7cutlass13device_kernelINS_4gemm6kernel13GemmUniversalIN4cute5tupleIJiiiiEEENS1_10collective13CollectiveMmaINS1_35MainloopSm100TmaUmmaWarpSpecializedILi8ELi2ELi4ENS5_IJNS4_1CILi1EEENSA_ILi8EEESB_EEEEENS5_IJNSA_ILi64EEENSA_ILi128EEENSA_ILi32EEEEEEfNS5_IJlSB_lEEEfSJ_NS4_8TiledMMAINS4_8MMA_AtomIJNS4_17SM100_MMA_TF32_SSINS_10tfloat32_tESN_fLi64ELi128ELNS4_4UMMA5MajorE0ELSP_0ELNSO_7ScaleInE0ELSQ_0EEEEEENS4_6LayoutINS5_IJSB_SB_SB_EEENS5_IJNSA_ILi0EEESV_SV_EEEEENS5_IJNS4_10UnderscoreESY_SY_EEEEENS4_23SM90_TMA_LOAD_MULTICASTENS4_14ComposedLayoutINS4_7SwizzleILi3ELi4ELi3EEENS4_18smem_ptr_flag_bitsILi32EEENST_INS5_IJSC_SH_EEENS5_IJSH_SB_EEEEEEEvNS4_8identityENS4_13SM90_TMA_LOADES1A_vS1B_EENS_8epilogue10collective18CollectiveEpilogueINS1E_23Sm100TmaWarpSpecializedILi4ELi2ELi16ELb1ELb0EEEJSI_NS5_IJNST_ISF_SB_EENST_ISH_SB_EEEEEfSJ_fSJ_NS1E_6fusion15FusionCallbacksIS1I_NS1M_17LinearCombinationIffffLNS_15FloatRoundStyleE2EEESI_S1L_JEEENS4_5SM1004TMEM4LOAD26SM100_TMEM_LOAD_16dp128b8xES1C_S1A_NS4_17SM75_U32x4_LDSM_NENS4_14SM90_TMA_STOREES1A_NS4_17SM90_U32x4_STSM_NENS4_39AutoVectorizingCopyWithAssumedAlignmentILi128EEEEEEvvEEEEvNT_6ParamsE) ;  /* 0xffffff6c020c7950 */ /* 0x000fea0003c3ffff */
        .weak           $__internal_1_$__cuda_sm10x_tcgen05_guardrail_trap_phase_invalid_during_alloc
        .type           $__internal_1_$__cuda_sm10x_tcgen05_guardrail_trap_phase_invalid_during_alloc,@function
        .size           $__internal_1_$__cuda_sm10x_tcgen05_guardrail_trap_phase_invalid_during_alloc,($__internal_2_$__cuda_sm10x_tcgen05_guardrail_trap_unallocated_columns_being_dealloced - $__internal_1_$__cuda_sm10x_tcgen05_guardrail_trap_phase_invalid_during_alloc)
$__internal_1_$__cuda_sm10x_tcgen05_guardrail_trap_phase_invalid_during_alloc:
[----:B------:R-:W-:Y:S05]  /*93d0*/  BPT.TRAP 0x1 ;  /* 0x000000040000795c */ /* 0x000fea0000300000 */
[----:B------:R-:W-:-:S04]  /*93e0*/  MOV R5, 0x0 ;  /* 0x0000000000057802 */ /* 0x000fc80000000f00 */
[----:B------:R-:W-:Y:S05]  /*93f0*/  RET.REL.NODEC R4 `(_ZN7cutlass13device_kernelINS_4gemm6kernel13GemmUniversalIN4cute5tupleIJiiiiEEENS1_10collective13CollectiveMmaINS1_35MainloopSm100TmaUmmaWarpSpecializedILi8ELi2ELi4ENS5_IJNS4_1CILi1EEENSA_ILi8EEESB_EEEEENS5_IJNSA_ILi64EEENSA_ILi128EEENSA_ILi32EEEEEEfNS5_IJlSB_lEEEfSJ_NS4_8TiledMMAINS4_8MMA_AtomIJNS4_17SM100_MMA_TF32_SSINS_10tfloat32_tESN_fLi64ELi128ELNS4_4UMMA5MajorE0ELSP_0ELNSO_7ScaleInE0ELSQ_0EEEEEENS4_6LayoutINS5_IJSB_SB_SB_EEENS5_IJNSA_ILi0EEESV_SV_EEEEENS5_IJNS4_10UnderscoreESY_SY_EEEEENS4_23SM90_TMA_LOAD_MULTICASTENS4_14ComposedLayoutINS4_7SwizzleILi3ELi4ELi3EEENS4_18smem_ptr_flag_bitsILi32EEENST_INS5_IJSC_SH_EEENS5_IJSH_SB_EEEEEEEvNS4_8identityENS4_13SM90_TMA_LOADES1A_vS1B_EENS_8epilogue10collective18CollectiveEpilogueINS1E_23Sm100TmaWarpSpecializedILi4ELi2ELi16ELb1ELb0EEEJSI_NS5_IJNST_ISF_SB_EENST_ISH_SB_EEEEEfSJ_fSJ_NS1E_6fusion15FusionCallbacksIS1I_NS1M_17LinearCombinationIffffLNS_15FloatRoundStyleE2EEESI_S1L_JEEENS4_5SM1004TMEM4LOAD26SM100_TMEM_LOAD_16dp128b8xES1C_S1A_NS4_17SM75_U32x4_LDSM_NENS4_14SM90_TMA_STOREES1A_NS4_17SM90_U32x4_STSM_NENS4_39AutoVectorizingCopyWithAssumedAlignmentILi128EEEEEEvvEEEEvNT_6ParamsE) ;  /* 0xffffff6c04007950 */ /* 0x000fea0003c3ffff */
        .weak           $__internal_2_$__cuda_sm10x_tcgen05_guardrail_trap_unallocated_columns_being_dealloced
        .type           $__internal_2_$__cuda_sm10x_tcgen05_guardrail_trap_unallocated_columns_being_dealloced,@function
        .size           $__internal_2_$__cuda_sm10x_tcgen05_guardrail_trap_unallocated_columns_being_dealloced,(.L_x_196 - $__internal_2_$__cuda_sm10x_tcgen05_guardrail_trap_unallocated_columns_being_dealloced)
$__internal_2_$__cuda_sm10x_tcgen05_guardrail_trap_unallocated_columns_being_dealloced:
[----:B------:R-:W-:Y:S05]  /*9400*/  BPT.TRAP 0x1 ;  /* 0x000000040000795c */ /* 0x000fea0000300000 */
[----:B------:R-:W-:-:S04]  /*9410*/  HFMA2 R3, -RZ, RZ, 0, 0 ;  /* 0x00000000ff037431 */ /* 0x000fc800000001ff */
[----:B------:R-:W-:Y:S05]  /*9420*/  RET.REL.NODEC R2 `(_ZN7cutlass13device_kernelINS_4gemm6kernel13GemmUniversalIN4cute5tupleIJiiiiEEENS1_10collective13CollectiveMmaINS1_35MainloopSm100TmaUmmaWarpSpecializedILi8ELi2ELi4ENS5_IJNS4_1CILi1EEENSA_ILi8EEESB_EEEEENS5_IJNSA_ILi64EEENSA_ILi128EEENSA_ILi32EEEEEEfNS5_IJlSB_lEEEfSJ_NS4_8TiledMMAINS4_8MMA_AtomIJNS4_17SM100_MMA_TF32_SSINS_10tfloat32_tESN_fLi64ELi128ELNS4_4UMMA5MajorE0ELSP_0ELNSO_7ScaleInE0ELSQ_0EEEEEENS4_6LayoutINS5_IJSB_SB_SB_EEENS5_IJNSA_ILi0EEESV_SV_EEEEENS5_IJNS4_10UnderscoreESY_SY_EEEEENS4_23SM90_TMA_LOAD_MULTICASTENS4_14ComposedLayoutINS4_7SwizzleILi3ELi4ELi3EEENS4_18smem_ptr_flag_bitsILi32EEENST_INS5_IJSC_SH_EEENS5_IJSH_SB_EEEEEEEvNS4_8identityENS4_13SM90_TMA_LOADES1A_vS1B_EENS_8epilogue10collective18CollectiveEpilogueINS1E_23Sm100TmaWarpSpecializedILi4ELi2ELi16ELb1ELb0EEEJSI_NS5_IJNST_ISF_SB_EENST_ISH_SB_EEEEEfSJ_fSJ_NS1E_6fusion15FusionCallbacksIS1I_NS1M_17LinearCombinationIffffLNS_15FloatRoundStyleE2EEESI_S1L_JEEENS4_5SM1004TMEM4LOAD26SM100_TMEM_LOAD_16dp128b8xES1C_S1A_NS4_17SM75_U32x4_LDSM_NENS4_14SM90_TMA_STOREES1A_NS4_17SM90_U32x4_STSM_NENS4_39AutoVectorizingCopyWithAssumedAlignmentILi128EEEEEEvvEEEEvNT_6ParamsE) ;  /* 0xffffff6802f47950 */ /* 0x000fea0003c3ffff */
.L_x_195:
[----:B------:R-:W-:-:S00]  /*9430*/  BRA `(.L_x_195) ;  /* 0xfffffffc00fc7947 */ /* 0x000fc0000383ffff */
[----:B------:R-:W-:-:S00]  /*9440*/  NOP ;  /* 0x0000000000007918 */ /* 0x000fc00000000000 */
        /* <DEDUP_REMOVED lines=11> */
.L_x_196:


//--------------------- .nv.global.init           --------------------------
	.section	.nv.global.init,"aw",@progbits
.nv.global.init:
	.type		$str$27,@object
	.size		$str$27,($str$28 - $str$27)
$str$27:
        /*0000*/ 	.byte	0x28, 0x61, 0x64, 0x64, 0x72, 0x65, 0x73, 0x73, 0x20, 0x26, 0x20, 0x6d, 0x61, 0x73, 0x6b, 0x29
        /*0010*/ 	.byte	0x20, 0x3d, 0x3d, 0x20, 0x30, 0x00
	.type		$str$28,@object
	.size		$str$28,($str$26 - $str$28)
$str$28:
        /*0016*/ 	.byte	0x2f, 0x74, 0x6d, 0x70, 0x2f, 0x63, 0x75, 0x74, 0x6c, 0x61, 0x73, 0x73, 0x5f, 0x73, 0x77, 0x65
        /*0026*/ 	.byte	0x65, 0x70, 0x5f, 0x73, 0x72, 0x63, 0x2f, 0x69, 0x6e, 0x63, 0x6c, 0x75, 0x64, 0x65, 0x2f, 0x63
        /*0036*/ 	.byte	0x75, 0x74, 0x65, 0x2f, 0x70, 0x6f, 0x69, 0x6e, 0x74, 0x65, 0x72, 0x5f, 0x66, 0x6c, 0x61, 0x67
        /*0046*/ 	.byte	0x67, 0x65, 0x64, 0x2e, 0x68, 0x70, 0x70, 0x00
	.type		$str$26,@object
	.size		$str$26,($str$25 - $str$26)
$str$26:
        /*004e*/ 	.byte	0x2f, 0x74, 0x6d, 0x70, 0x2f, 0x63, 0x75, 0x74, 0x6c, 0x61, 0x73, 0x73, 0x5f, 0x73, 0x77, 0x65
        /*005e*/ 	.byte	0x65, 0x70, 0x5f, 0x73, 0x72, 0x63, 0x2f, 0x69, 0x6e, 0x63, 0x6c, 0x75, 0x64, 0x65, 0x2f, 0x63
        /*006e*/ 	.byte	0x75, 0x74, 0x65, 0x2f, 0x61, 0x74, 0x6f, 0x6d, 0x2f, 0x63, 0x6f, 0x70, 0x79, 0x5f, 0x74, 0x72
        /*007e*/ 	.byte	0x61, 0x69, 0x74, 0x73, 0x5f, 0x73, 0x6d, 0x31, 0x30, 0x30, 0x2e, 0x68, 0x70, 0x70, 0x00
	.type		$str$25,@object
	.size		$str$25,(__unnamed_1 - $str$25)
$str$25:
        /*008d*/ 	.byte	0x28, 0x28, 0x75, 0x69, 0x6e, 0x74, 0x33, 0x32, 0x5f, 0x74, 0x28, 0x74, 0x68, 0x72, 0x65, 0x61
        /*009d*/ 	.byte	0x64, 0x49, 0x64, 0x78, 0x2e, 0x78, 0x29, 0x20, 0x2f, 0x20, 0x33, 0x32, 0x29, 0x20, 0x25, 0x20
        /*00ad*/ 	.byte	0x34, 0x29, 0x20, 0x3d, 0x3d, 0x20, 0x28, 0x28, 0x28, 0x74, 0x6d, 0x65, 0x6d, 0x5f, 0x61, 0x64
        /*00bd*/ 	.byte	0x64, 0x72, 0x20, 0x3e, 0x3e, 0x20, 0x31, 0x36, 0x29, 0x20, 0x2f, 0x20, 0x33, 0x32, 0x29, 0x20
        /*00cd*/ 	.byte	0x25, 0x20, 0x34, 0x29, 0x00
	.type		__unnamed_1,@object
	.size		__unnamed_1,(__unnamed_2 - __unnamed_1)
__unnamed_1:
        /*00d2*/ 	.byte	0x61, 0x75, 0x74, 0x6f, 0x20, 0x63, 0x75, 0x74, 0x65, 0x3a, 0x3a, 0x61, 0x73, 0x5f, 0x70, 0x6f
        /* <DEDUP_REMOVED lines=23> */
        /*0252*/ 	.byte	0x3c, 0x32, 0x30, 0x34, 0x38, 0x3e, 0x3e, 0x3e, 0x3e, 0x5d, 0x00
	.type		__unnamed_2,@object
	.size		__unnamed_2,(.L_2 - __unnamed_2)
__unnamed_2:
        /* <DEDUP_REMOVED lines=45> */
        /*052d*/ 	.byte	0x3e, 0x3e, 0x3e, 0x5d, 0x00
.L_2:


//--------------------- .nv.shared._ZN7cutlass13device_kernelINS_4gemm6kernel13GemmUniversalIN4cute5tupleIJiiiiEEENS1_10collective13CollectiveMmaINS1_35MainloopSm100TmaUmmaWarpSpecializedILi8ELi2ELi4ENS5_IJNS4_1CILi1EEENSA_ILi8EEESB_EEEEENS5_IJNSA_ILi64EEENSA_ILi128EEENSA_ILi32EEEEEEfNS5_IJlSB_lEEEfSJ_NS4_8TiledMMAINS4_8MMA_AtomIJNS4_17SM100_MMA_TF32_SSINS_10tfloat32_tESN_fLi64ELi128ELNS4_4UMMA5MajorE0ELSP_0ELNSO_7ScaleInE0ELSQ_0EEEEEENS4_6LayoutINS5_IJSB_SB_SB_EEENS5_IJNSA_ILi0EEESV_SV_EEEEENS5_IJNS4_10UnderscoreESY_SY_EEEEENS4_23SM90_TMA_LOAD_MULTICASTENS4_14ComposedLayoutINS4_7SwizzleILi3ELi4ELi3EEENS4_18smem_ptr_flag_bitsILi32EEENST_INS5_IJSC_SH_EEENS5_IJSH_SB_EEEEEEEvNS4_8identityENS4_13SM90_TMA_LOADES1A_vS1B_EENS_8epilogue10collective18CollectiveEpilogueINS1E_23Sm100TmaWarpSpecializedILi4ELi2ELi16ELb1ELb0EEEJSI_NS5_IJNST_ISF_SB_EENST_ISH_SB_EEEEEfSJ_fSJ_NS1E_6fusion15FusionCallbacksIS1I_NS1M_17LinearCombinationIffffLNS_15FloatRoundStyleE2EEESI_S1L_JEEENS4_5SM1004TMEM4LOAD26SM100_TMEM_LOAD_16dp128b8xES1C_S1A_NS4_17SM75_U32x4_LDSM_NENS4_14SM90_TMA_STOREES1A_NS4_17SM90_U32x4_STSM_NENS4_39AutoVectorizingCopyWithAssumedAlignmentILi128EEEEEEvvEEEEvNT_6ParamsE --------------------------
	.section	.nv.shared._ZN7cutlass13device_kernelINS_4gemm6kernel13GemmUniversalIN4cute5tupleIJiiiiEEENS1_10collective13CollectiveMmaINS1_35MainloopSm100TmaUmmaWarpSpecializedILi8ELi2ELi4ENS5_IJNS4_1CILi1EEENSA_ILi8EEESB_EEEEENS5_IJNSA_ILi64EEENSA_ILi128EEENSA_ILi32EEEEEEfNS5_IJlSB_lEEEfSJ_NS4_8TiledMMAINS4_8MMA_AtomIJNS4_17SM100_MMA_TF32_SSINS_10tfloat32_tESN_fLi64ELi128ELNS4_4UMMA5MajorE0ELSP_0ELNSO_7ScaleInE0ELSQ_0EEEEEENS4_6LayoutINS5_IJSB_SB_SB_EEENS5_IJNSA_ILi0EEESV_SV_EEEEENS5_IJNS4_10UnderscoreESY_SY_EEEEENS4_23SM90_TMA_LOAD_MULTICASTENS4_14ComposedLayoutINS4_7SwizzleILi3ELi4ELi3EEENS4_18smem_ptr_flag_bitsILi32EEENST_INS5_IJSC_SH_EEENS5_IJSH_SB_EEEEEEEvNS4_8identityENS4_13SM90_TMA_LOADES1A_vS1B_EENS_8epilogue10collective18CollectiveEpilogueINS1E_23Sm100TmaWarpSpecializedILi4ELi2ELi16ELb1ELb0EEEJSI_NS5_IJNST_ISF_SB_EENST_ISH_SB_EEEEEfSJ_fSJ_NS1E_6fusion15FusionCallbacksIS1I_NS1M_17LinearCombinationIffffLNS_15FloatRoundStyleE2EEESI_S1L_JEEENS4_5SM1004TMEM4LOAD26SM100_TMEM_LOAD_16dp128b8xES1C_S1A_NS4_17SM75_U32x4_LDSM_NENS4_14SM90_TMA_STOREES1A_NS4_17SM90_U32x4_STSM_NENS4_39AutoVectorizingCopyWithAssumedAlignmentILi128EEEEEEvvEEEEvNT_6ParamsE,"aw",@nobits
	.sectionflags	@""
	.align	16
	.zero		1024


//--------------------- .nv.shared.reserved.0     --------------------------
	.section	.nv.shared.reserved.0,"aw",@nobits
	.weak		__nv_reservedSMEM_offset_0_alias
	.size		__nv_reservedSMEM_offset_0_alias, 0, 64
	.other		__nv_reservedSMEM_offset_0_alias,@"STO_CUDA_RESERVED_SHARED STV_DEFAULT"
__nv_reservedSMEM_offset_0_alias:
	.zero		0
.nv.shared.reserved.0:
	.zero		64
	.weak		__nv_reservedSMEM_tcgen05_partition
	.type		__nv_reservedSMEM_tcgen05_partition,@object
	.size		__nv_reservedSMEM_tcgen05_partition,(.L_0 - __nv_reservedSMEM_tcgen05_partition)
__nv_reservedSMEM_tcgen05_partition:
	.zero		32
.L_0:


//--------------------- .nv.global                --------------------------
	.section	.nv.global,"aw",@nobits
.nv.global:
	.type		_ZN40_INTERNAL_f4b5c5fd_4_k_cu_1dae95d5_298684cute1_E,@object
	.size		_ZN40_INTERNAL_f4b5c5fd_4_k_cu_1dae95d5_298684cute1_E,(_ZN40_INTERNAL_f4b5c5fd_4_k_cu_1dae95d5_298684cuda3std3__45__cpo6cbeginE - _ZN40_INTERNAL_f4b5c5fd_4_k_cu_1dae95d5_298684cute1_E)
_ZN40_INTERNAL_f4b5c5fd_4_k_cu_1dae95d5_298684cute1_E:
	.zero		1
	.type		_ZN40_INTERNAL_f4b5c5fd_4_k_cu_1dae95d5_298684cuda3std3__45__cpo6cbeginE,@object
	.size		_ZN40_INTERNAL_f4b5c5fd_4_k_cu_1dae95d5_298684cuda3std3__45__cpo6cbeginE,(_ZN40_INTERNAL_f4b5c5fd_4_k_cu_1dae95d5_298684cuda3std3__48in_placeE - _ZN40_INTERNAL_f4b5c5fd_4_k_cu_1dae95d5_298684cuda3std3__45__cpo6cbeginE)
_ZN40_INTERNAL_f4b5c5fd_4_k_cu_1dae95d5_298684cuda3std3__45__cpo6cbeginE:
	.zero		1
	.type		_ZN40_INTERNAL_f4b5c5fd_4_k_cu_1dae95d5_298684cuda3std3__48in_placeE,@object
	.size		_ZN40_INTERNAL_f4b5c5fd_4_k_cu_1dae95d5_298684cuda3std3__48in_placeE,(_ZN40_INTERNAL_f4b5c5fd_4_k_cu_1dae95d5_298684cuda3std6ranges3__45__cpo9iter_moveE - _ZN40_INTERNAL_f4b5c5fd_4_k_cu_1dae95d5_298684cuda3std3__48in_placeE)
_ZN40_INTERNAL_f4b5c5fd_4_k_cu_1dae95d5_298684cuda3std3__48in_placeE:
	.zero		1
	.type		_ZN40_INTERNAL_f4b5c5fd_4_k_cu_1dae95d5_298684cuda3std6ranges3__45__cpo9iter_moveE,@object
	.size		_ZN40_INTERNAL_f4b5c5fd_4_k_cu_1dae95d5_298684cuda3std6ranges3__45__cpo9iter_moveE,(_ZN40_INTERNAL_f4b5c5fd_4_k_cu_1dae95d5_298684cuda3std3__45__cpo5beginE - _ZN40_INTERNAL_f4b5c5fd_4_k_cu_1dae95d5_298684cuda3std6ranges3__45__cpo9iter_moveE)
_ZN40_INTERNAL_f4b5c5fd_4_k_cu_1dae95d5_298684cuda3std6ranges3__45__cpo9iter_moveE:
	.zero		1
	.type		_ZN40_INTERNAL_f4b5c5fd_4_k_cu_1dae95d5_298684cuda3std3__45__cpo5beginE,@object
	.size		_ZN40_INTERNAL_f4b5c5fd_4_k_cu_1dae95d5_298684cuda3std3__45__cpo5beginE,(_ZN40_INTERNAL_f4b5c5fd_4_k_cu_1dae95d5_298684cuda3std3__442_GLOBAL__N__f4b5c5fd_4_k_cu_1dae95d5_298686ignoreE - _ZN40_INTERNAL_f4b5c5fd_4_k_cu_1dae95d5_298684cuda3std3__45__cpo5beginE)
_ZN40_INTERNAL_f4b5c5fd_4_k_cu_1dae95d5_298684cuda3std3__45__cpo5beginE:
	.zero		1
	.type		_ZN40_INTERNAL_f4b5c5fd_4_k_cu_1dae95d5_298684cuda3std3__442_GLOBAL__N__f4b5c5fd_4_k_cu_1dae95d5_298686ignoreE,@object
	.size		_ZN40_INTERNAL_f4b5c5fd_4_k_cu_1dae95d5_298684cuda3std3__442_GLOBAL__N__f4b5c5fd_4_k_cu_1dae95d5_298686ignoreE,(_ZN40_INTERNAL_f4b5c5fd_4_k_cu_1dae95d5_298684cute7productE - _ZN40_INTERNAL_f4b5c5fd_4_k_cu_1dae95d5_298684cuda3std3__442_GLOBAL__N__f4b5c5fd_4_k_cu_1dae95d5_298686ignoreE)
_ZN40_INTERNAL_f4b5c5fd_4_k_cu_1dae95d5_298684cuda3std3__442_GLOBAL__N__f4b5c5fd_4_k_cu_1dae95d5_298686ignoreE:
	.zero		1
	.type		_ZN40_INTERNAL_f4b5c5fd_4_k_cu_1dae95d5_298684cute7productE,@object
	.size		_ZN40_INTERNAL_f4b5c5fd_4_k_cu_1dae95d5_298684cute7productE,(_ZN40_INTERNAL_f4b5c5fd_4_k_cu_1dae95d5_298684cuda3std3__45__cpo3endE - _ZN40_INTERNAL_f4b5c5fd_4_k_cu_1dae95d5_298684cute7productE)
_ZN40_INTERNAL_f4b5c5fd_4_k_cu_1dae95d5_298684cute7productE:
	.zero		1
	.type		_ZN40_INTERNAL_f4b5c5fd_4_k_cu_1dae95d5_298684cuda3std3__45__cpo3endE,@object
	.size		_ZN40_INTERNAL_f4b5c5fd_4_k_cu_1dae95d5_298684cuda3std3__45__cpo3endE,(_ZN40_INTERNAL_f4b5c5fd_4_k_cu_1dae95d5_298684cuda3std3__419piecewise_constructE - _ZN40_INTERNAL_f4b5c5fd_4_k_cu_1dae95d5_298684cuda3std3__45__cpo3endE)
_ZN40_INTERNAL_f4b5c5fd_4_k_cu_1dae95d5_298684cuda3std3__45__cpo3endE:
	.zero		1
	.type		_ZN40_INTERNAL_f4b5c5fd_4_k_cu_1dae95d5_298684cuda3std3__419piecewise_constructE,@object
	.size		_ZN40_INTERNAL_f4b5c5fd_4_k_cu_1dae95d5_298684cuda3std3__419piecewise_constructE,(_ZN40_INTERNAL_f4b5c5fd_4_k_cu_1dae95d5_298684cuda3std3__45__cpo4cendE - _ZN40_INTERNAL_f4b5c5fd_4_k_cu_1dae95d5_298684cuda3std3__419piecewise_constructE)
_ZN40_INTERNAL_f4b5c5fd_4_k_cu_1dae95d5_298684cuda3std3__419piecewise_constructE:
	.zero		1
	.type		_ZN40_INTERNAL_f4b5c5fd_4_k_cu_1dae95d5_298684cuda3std3__45__cpo4cendE,@object
	.size		_ZN40_INTERNAL_f4b5c5fd_4_k_cu_1dae95d5_298684cuda3std3__45__cpo4cendE,(_ZN40_INTERNAL_f4b5c5fd_4_k_cu_1dae95d5_298684cuda3std6ranges3__45__cpo4swapE - _ZN40_INTERNAL_f4b5c5fd_4_k_cu_1dae95d5_298684cuda3std3__45__cpo4cendE)
_ZN40_INTERNAL_f4b5c5fd_4_k_cu_1dae95d5_298684cuda3std3__45__cpo4cendE:
	.zero		1
	.type		_ZN40_INTERNAL_f4b5c5fd_4_k_cu_1dae95d5_298684cuda3std6ranges3__45__cpo4swapE,@object
	.size		_ZN40_INTERNAL_f4b5c5fd_4_k_cu_1dae95d5_298684cuda3std6ranges3__45__cpo4swapE,(.L_10 - _ZN40_INTERNAL_f4b5c5fd_4_k_cu_1dae95d5_298684cuda3std6ranges3__45__cpo4swapE)
_ZN40_INTERNAL_f4b5c5fd_4_k_cu_1dae95d5_298684cuda3std6ranges3__45__cpo4swapE:
	.zero		1
.L_10:


//--------------------- .nv.constant0._ZN7cutlass13device_kernelINS_4gemm6kernel13GemmUniversalIN4cute5tupleIJiiiiEEENS1_10collective13CollectiveMmaINS1_35MainloopSm100TmaUmmaWarpSpecializedILi8ELi2ELi4ENS5_IJNS4_1CILi1EEENSA_ILi8EEESB_EEEEENS5_IJNSA_ILi64EEENSA_ILi128EEENSA_ILi32EEEEEEfNS5_IJlSB_lEEEfSJ_NS4_8TiledMMAINS4_8MMA_AtomIJNS4_17SM100_MMA_TF32_SSINS_10tfloat32_tESN_fLi64ELi128ELNS4_4UMMA5MajorE0ELSP_0ELNSO_7ScaleInE0ELSQ_0EEEEEENS4_6LayoutINS5_IJSB_SB_SB_EEENS5_IJNSA_ILi0EEESV_SV_EEEEENS5_IJNS4_10UnderscoreESY_SY_EEEEENS4_23SM90_TMA_LOAD_MULTICASTENS4_14ComposedLayoutINS4_7SwizzleILi3ELi4ELi3EEENS4_18smem_ptr_flag_bitsILi32EEENST_INS5_IJSC_SH_EEENS5_IJSH_SB_EEEEEEEvNS4_8identityENS4_13SM90_TMA_LOADES1A_vS1B_EENS_8epilogue10collective18CollectiveEpilogueINS1E_23Sm100TmaWarpSpecializedILi4ELi2ELi16ELb1ELb0EEEJSI_NS5_IJNST_ISF_SB_EENST_ISH_SB_EEEEEfSJ_fSJ_NS1E_6fusion15FusionCallbacksIS1I_NS1M_17LinearCombinationIffffLNS_15FloatRoundStyleE2EEESI_S1L_JEEENS4_5SM1004TMEM4LOAD26SM100_TMEM_LOAD_16dp128b8xES1C_S1A_NS4_17SM75_U32x4_LDSM_NENS4_14SM90_TMA_STOREES1A_NS4_17SM90_U32x4_STSM_NENS4_39AutoVectorizingCopyWithAssumedAlignmentILi128EEEEEEvvEEEEvNT_6ParamsE --------------------------
	.section	.nv.constant0._ZN7cutlass13device_kernelINS_4gemm6kernel13GemmUniversalIN4cute5tupleIJiiiiEEENS1_10collective13CollectiveMmaINS1_35MainloopSm100TmaUmmaWarpSpecializedILi8ELi2ELi4ENS5_IJNS4_1CILi1EEENSA_ILi8EEESB_EEEEENS5_IJNSA_ILi64EEENSA_ILi128EEENSA_ILi32EEEEEEfNS5_IJlSB_lEEEfSJ_NS4_8TiledMMAINS4_8MMA_AtomIJNS4_17SM100_MMA_TF32_SSINS_10tfloat32_tESN_fLi64ELi128ELNS4_4UMMA5MajorE0ELSP_0ELNSO_7ScaleInE0ELSQ_0EEEEEENS4_6LayoutINS5_IJSB_SB_SB_EEENS5_IJNSA_ILi0EEESV_SV_EEEEENS5_IJNS4_10UnderscoreESY_SY_EEEEENS4_23SM90_TMA_LOAD_MULTICASTENS4_14ComposedLayoutINS4_7SwizzleILi3ELi4ELi3EEENS4_18smem_ptr_flag_bitsILi32EEENST_INS5_IJSC_SH_EEENS5_IJSH_SB_EEEEEEEvNS4_8identityENS4_13SM90_TMA_LOADES1A_vS1B_EENS_8epilogue10collective18CollectiveEpilogueINS1E_23Sm100TmaWarpSpecializedILi4ELi2ELi16ELb1ELb0EEEJSI_NS5_IJNST_ISF_SB_EENST_ISH_SB_EEEEEfSJ_fSJ_NS1E_6fusion15FusionCallbacksIS1I_NS1M_17LinearCombinationIffffLNS_15FloatRoundStyleE2EEESI_S1L_JEEENS4_5SM1004TMEM4LOAD26SM100_TMEM_LOAD_16dp128b8xES1C_S1A_NS4_17SM75_U32x4_LDSM_NENS4_14SM90_TMA_STOREES1A_NS4_17SM90_U32x4_STSM_NENS4_39AutoVectorizingCopyWithAssumedAlignmentILi128EEEEEEvvEEEEvNT_6ParamsE,"a",@progbits
	.sectionflags	@""
	.align	4
.nv.constant0._ZN7cutlass13device_kernelINS_4gemm6kernel13GemmUniversalIN4cute5tupleIJiiiiEEENS1_10collective13CollectiveMmaINS1_35MainloopSm100TmaUmmaWarpSpecializedILi8ELi2ELi4ENS5_IJNS4_1CILi1EEENSA_ILi8EEESB_EEEEENS5_IJNSA_ILi64EEENSA_ILi128EEENSA_ILi32EEEEEEfNS5_IJlSB_lEEEfSJ_NS4_8TiledMMAINS4_8MMA_AtomIJNS4_17SM100_MMA_TF32_SSINS_10tfloat32_tESN_fLi64ELi128ELNS4_4UMMA5MajorE0ELSP_0ELNSO_7ScaleInE0ELSQ_0EEEEEENS4_6LayoutINS5_IJSB_SB_SB_EEENS5_IJNSA_ILi0EEESV_SV_EEEEENS5_IJNS4_10UnderscoreESY_SY_EEEEENS4_23SM90_TMA_LOAD_MULTICASTENS4_14ComposedLayoutINS4_7SwizzleILi3ELi4ELi3EEENS4_18smem_ptr_flag_bitsILi32EEENST_INS5_IJSC_SH_EEENS5_IJSH_SB_EEEEEEEvNS4_8identityENS4_13SM90_TMA_LOADES1A_vS1B_EENS_8epilogue10collective18CollectiveEpilogueINS1E_23Sm100TmaWarpSpecializedILi4ELi2ELi16ELb1ELb0EEEJSI_NS5_IJNST_ISF_SB_EENST_ISH_SB_EEEEEfSJ_fSJ_NS1E_6fusion15FusionCallbacksIS1I_NS1M_17LinearCombinationIffffLNS_15FloatRoundStyleE2EEESI_S1L_JEEENS4_5SM1004TMEM4LOAD26SM100_TMEM_LOAD_16dp128b8xES1C_S1A_NS4_17SM75_U32x4_LDSM_NENS4_14SM90_TMA_STOREES1A_NS4_17SM90_U32x4_STSM_NENS4_39AutoVectorizingCopyWithAssumedAlignmentILi128EEEEEEvvEEEEvNT_6ParamsE:
	.zero		2944


//--------------------- SYMBOLS --------------------------

	.type		.nv.reservedSmem.offset0,@object
	.size		.nv.reservedSmem.offset0,0x4
	.type		.nv.reservedSmem.cap,@object
	.size		.nv.reservedSmem.cap,0x4
	.type		__assertfail,@function
